//
// Generated by NVIDIA NVVM Compiler
//
// Compiler Build ID: CL-36424714
// Cuda compilation tools, release 13.0, V13.0.88
// Based on NVVM 20.0.0
//

.version 9.0
.target sm_100
.address_size 64

	// .globl	_Z8focus_ab7double3PKS_iS1_iPdS2_
.func  (.param .align 16 .b8 func_retval0[16]) __internal_trig_reduction_slowpathd
(
	.param .b64 __internal_trig_reduction_slowpathd_param_0
)
;
// _ZZ8focus_ab7double3PKS_iS1_iPdS2_E10mirs_local has been demoted
// _ZZ8focus_ab7double3PKS_iS1_iPdS2_E10sens_local has been demoted
.global .align 8 .b8 __cudart_i2opi_d[144] = {8, 93, 141, 31, 177, 95, 251, 107, 234, 146, 82, 138, 247, 57, 7, 61, 123, 241, 229, 235, 199, 186, 39, 117, 45, 234, 95, 158, 102, 63, 70, 79, 183, 9, 203, 39, 207, 126, 54, 109, 31, 109, 10, 90, 139, 17, 47, 239, 15, 152, 5, 222, 255, 151, 248, 31, 59, 40, 249, 189, 139, 95, 132, 156, 244, 57, 83, 131, 57, 214, 145, 57, 65, 126, 95, 180, 38, 112, 156, 233, 132, 68, 187, 46, 245, 53, 130, 232, 62, 167, 41, 177, 28, 235, 29, 254, 28, 146, 209, 9, 234, 46, 73, 6, 224, 210, 77, 66, 58, 110, 36, 183, 97, 197, 187, 222, 171, 99, 81, 254, 65, 144, 67, 60, 153, 149, 98, 219, 192, 221, 52, 245, 209, 87, 39, 252, 41, 21, 68, 78, 110, 131, 249, 162};
.global .align 16 .b8 __cudart_sin_cos_coeffs[128] = {70, 210, 176, 44, 241, 229, 90, 190, 146, 227, 172, 105, 227, 29, 199, 62, 161, 98, 219, 25, 160, 1, 42, 191, 24, 8, 17, 17, 17, 17, 129, 63, 84, 85, 85, 85, 85, 85, 197, 191, 0, 0, 0, 0, 0, 0, 0, 0, 0, 0, 0, 0, 0, 0, 0, 0, 100, 129, 253, 32, 131, 255, 168, 189, 40, 133, 239, 193, 167, 238, 33, 62, 217, 230, 6, 142, 79, 126, 146, 190, 233, 188, 221, 25, 160, 1, 250, 62, 71, 93, 193, 22, 108, 193, 86, 191, 81, 85, 85, 85, 85, 85, 165, 63, 0, 0, 0, 0, 0, 0, 224, 191, 0, 0, 0, 0, 0, 0, 240, 63};

.visible .entry _Z8focus_ab7double3PKS_iS1_iPdS2_(
	.param .align 8 .b8 _Z8focus_ab7double3PKS_iS1_iPdS2__param_0[24],
	.param .u64 .ptr .align 1 _Z8focus_ab7double3PKS_iS1_iPdS2__param_1,
	.param .u32 _Z8focus_ab7double3PKS_iS1_iPdS2__param_2,
	.param .u64 .ptr .align 1 _Z8focus_ab7double3PKS_iS1_iPdS2__param_3,
	.param .u32 _Z8focus_ab7double3PKS_iS1_iPdS2__param_4,
	.param .u64 .ptr .align 1 _Z8focus_ab7double3PKS_iS1_iPdS2__param_5,
	.param .u64 .ptr .align 1 _Z8focus_ab7double3PKS_iS1_iPdS2__param_6
)
{
	.reg .pred 	%p<32>;
	.reg .b32 	%r<78>;
	.reg .b64 	%rd<24>;
	.reg .b64 	%fd<120>;
	// demoted variable
	.shared .align 8 .b8 _ZZ8focus_ab7double3PKS_iS1_iPdS2_E10mirs_local[768];
	// demoted variable
	.shared .align 8 .b8 _ZZ8focus_ab7double3PKS_iS1_iPdS2_E10sens_local[768];
	ld.param.f64 	%fd17, [_Z8focus_ab7double3PKS_iS1_iPdS2__param_0+16];
	ld.param.f64 	%fd16, [_Z8focus_ab7double3PKS_iS1_iPdS2__param_0+8];
	ld.param.f64 	%fd15, [_Z8focus_ab7double3PKS_iS1_iPdS2__param_0];
	ld.param.u64 	%rd1, [_Z8focus_ab7double3PKS_iS1_iPdS2__param_1];
	ld.param.u64 	%rd2, [_Z8focus_ab7double3PKS_iS1_iPdS2__param_3];
	ld.param.u64 	%rd3, [_Z8focus_ab7double3PKS_iS1_iPdS2__param_5];
	ld.param.u64 	%rd4, [_Z8focus_ab7double3PKS_iS1_iPdS2__param_6];
	mov.u32 	%r13, %ctaid.y;
	mov.u32 	%r14, %ntid.y;
	mul.lo.s32 	%r1, %r13, %r14;
	mov.u32 	%r2, %tid.y;
	mov.u32 	%r3, %tid.x;
	mov.u32 	%r15, _ZZ8focus_ab7double3PKS_iS1_iPdS2_E10mirs_local;
	mad.lo.s32 	%r4, %r3, 24, %r15;
	setp.eq.s32 	%p1, %r2, 1;
	@%p1 bra 	$L__BB0_3;
	setp.ne.s32 	%p2, %r2, 0;
	@%p2 bra 	$L__BB0_4;
	cvta.to.global.u64 	%rd8, %rd1;
	mov.u32 	%r19, %ntid.x;
	mov.u32 	%r20, %ctaid.x;
	mad.lo.s32 	%r21, %r20, %r19, %r3;
	mul.wide.s32 	%rd9, %r21, 24;
	add.s64 	%rd10, %rd8, %rd9;
	ld.global.f64 	%fd21, [%rd10];
	ld.global.f64 	%fd22, [%rd10+8];
	ld.global.f64 	%fd23, [%rd10+16];
	st.shared.f64 	[%r4], %fd21;
	st.shared.f64 	[%r4+8], %fd22;
	st.shared.f64 	[%r4+16], %fd23;
	bra.uni 	$L__BB0_4;
$L__BB0_3:
	cvta.to.global.u64 	%rd5, %rd2;
	mov.u32 	%r16, _ZZ8focus_ab7double3PKS_iS1_iPdS2_E10sens_local;
	mad.lo.s32 	%r17, %r3, 24, %r16;
	add.s32 	%r18, %r1, %r3;
	mul.wide.u32 	%rd6, %r18, 24;
	add.s64 	%rd7, %rd5, %rd6;
	ld.global.f64 	%fd18, [%rd7];
	ld.global.f64 	%fd19, [%rd7+8];
	ld.global.f64 	%fd20, [%rd7+16];
	st.shared.f64 	[%r17], %fd18;
	st.shared.f64 	[%r17+8], %fd19;
	st.shared.f64 	[%r17+16], %fd20;
$L__BB0_4:
	bar.sync 	0;
	ld.shared.f64 	%fd24, [%r4];
	ld.shared.f64 	%fd25, [%r4+8];
	ld.shared.f64 	%fd26, [%r4+16];
	sub.f64 	%fd27, %fd24, %fd15;
	sub.f64 	%fd28, %fd25, %fd16;
	sub.f64 	%fd29, %fd26, %fd17;
	mul.f64 	%fd30, %fd28, %fd28;
	fma.rn.f64 	%fd31, %fd27, %fd27, %fd30;
	fma.rn.f64 	%fd32, %fd29, %fd29, %fd31;
	sqrt.rn.f64 	%fd33, %fd32;
	mov.u32 	%r22, _ZZ8focus_ab7double3PKS_iS1_iPdS2_E10sens_local;
	mad.lo.s32 	%r23, %r2, 24, %r22;
	ld.shared.f64 	%fd34, [%r23];
	ld.shared.f64 	%fd35, [%r23+8];
	ld.shared.f64 	%fd36, [%r23+16];
	sub.f64 	%fd37, %fd24, %fd34;
	sub.f64 	%fd38, %fd25, %fd35;
	sub.f64 	%fd39, %fd26, %fd36;
	mul.f64 	%fd40, %fd38, %fd38;
	fma.rn.f64 	%fd41, %fd37, %fd37, %fd40;
	fma.rn.f64 	%fd42, %fd39, %fd39, %fd41;
	sqrt.rn.f64 	%fd43, %fd42;
	add.f64 	%fd44, %fd33, %fd43;
	mul.f64 	%fd1, %fd44, 0d40C88B2F704A9409;
	abs.f64 	%fd2, %fd1;
	setp.neu.f64 	%p3, %fd2, 0d7FF0000000000000;
	@%p3 bra 	$L__BB0_6;
	mov.f64 	%fd50, 0d0000000000000000;
	mul.rn.f64 	%fd118, %fd1, %fd50;
	mov.b32 	%r76, 1;
	bra.uni 	$L__BB0_9;
$L__BB0_6:
	mul.f64 	%fd45, %fd1, 0d3FE45F306DC9C883;
	cvt.rni.s32.f64 	%r75, %fd45;
	cvt.rn.f64.s32 	%fd46, %r75;
	fma.rn.f64 	%fd47, %fd46, 0dBFF921FB54442D18, %fd1;
	fma.rn.f64 	%fd48, %fd46, 0dBC91A62633145C00, %fd47;
	fma.rn.f64 	%fd118, %fd46, 0dB97B839A252049C0, %fd48;
	setp.ltu.f64 	%p4, %fd2, 0d41E0000000000000;
	@%p4 bra 	$L__BB0_8;
	{ // callseq 0, 0
	.param .b64 param0;
	st.param.f64 	[param0], %fd1;
	.param .align 16 .b8 retval0[16];
	call.uni (retval0), 
	__internal_trig_reduction_slowpathd, 
	(
	param0
	);
	ld.param.f64 	%fd118, [retval0];
	ld.param.b32 	%r75, [retval0+8];
	} // callseq 0
$L__BB0_8:
	add.s32 	%r76, %r75, 1;
$L__BB0_9:
	setp.neu.f64 	%p5, %fd2, 0d7FF0000000000000;
	shl.b32 	%r26, %r76, 6;
	cvt.u64.u32 	%rd11, %r26;
	and.b64  	%rd12, %rd11, 64;
	mov.u64 	%rd13, __cudart_sin_cos_coeffs;
	add.s64 	%rd14, %rd13, %rd12;
	mul.rn.f64 	%fd51, %fd118, %fd118;
	and.b32  	%r27, %r76, 1;
	setp.eq.b32 	%p6, %r27, 1;
	selp.f64 	%fd52, 0dBDA8FF8320FD8164, 0d3DE5DB65F9785EBA, %p6;
	ld.global.nc.v2.f64 	{%fd53, %fd54}, [%rd14];
	fma.rn.f64 	%fd55, %fd52, %fd51, %fd53;
	fma.rn.f64 	%fd56, %fd55, %fd51, %fd54;
	ld.global.nc.v2.f64 	{%fd57, %fd58}, [%rd14+16];
	fma.rn.f64 	%fd59, %fd56, %fd51, %fd57;
	fma.rn.f64 	%fd60, %fd59, %fd51, %fd58;
	ld.global.nc.v2.f64 	{%fd61, %fd62}, [%rd14+32];
	fma.rn.f64 	%fd63, %fd60, %fd51, %fd61;
	fma.rn.f64 	%fd64, %fd63, %fd51, %fd62;
	fma.rn.f64 	%fd65, %fd64, %fd118, %fd118;
	fma.rn.f64 	%fd66, %fd64, %fd51, 0d3FF0000000000000;
	selp.f64 	%fd67, %fd66, %fd65, %p6;
	and.b32  	%r28, %r76, 2;
	setp.eq.s32 	%p7, %r28, 0;
	mov.f64 	%fd68, 0d0000000000000000;
	sub.f64 	%fd69, %fd68, %fd67;
	selp.f64 	%fd8, %fd67, %fd69, %p7;
	@%p5 bra 	$L__BB0_11;
	mov.f64 	%fd75, 0d0000000000000000;
	mul.rn.f64 	%fd119, %fd1, %fd75;
	mov.b32 	%r77, 0;
	bra.uni 	$L__BB0_13;
$L__BB0_11:
	mul.f64 	%fd70, %fd1, 0d3FE45F306DC9C883;
	cvt.rni.s32.f64 	%r77, %fd70;
	cvt.rn.f64.s32 	%fd71, %r77;
	fma.rn.f64 	%fd72, %fd71, 0dBFF921FB54442D18, %fd1;
	fma.rn.f64 	%fd73, %fd71, 0dBC91A62633145C00, %fd72;
	fma.rn.f64 	%fd119, %fd71, 0dB97B839A252049C0, %fd73;
	setp.ltu.f64 	%p8, %fd2, 0d41E0000000000000;
	@%p8 bra 	$L__BB0_13;
	{ // callseq 1, 0
	.param .b64 param0;
	st.param.f64 	[param0], %fd1;
	.param .align 16 .b8 retval0[16];
	call.uni (retval0), 
	__internal_trig_reduction_slowpathd, 
	(
	param0
	);
	ld.param.f64 	%fd119, [retval0];
	ld.param.b32 	%r77, [retval0+8];
	} // callseq 1
$L__BB0_13:
	shl.b32 	%r71, %r77, 6;
	cvt.u64.u32 	%rd15, %r71;
	and.b64  	%rd16, %rd15, 64;
	mov.u64 	%rd17, __cudart_sin_cos_coeffs;
	add.s64 	%rd18, %rd17, %rd16;
	mul.rn.f64 	%fd96, %fd119, %fd119;
	and.b32  	%r72, %r77, 1;
	setp.eq.b32 	%p9, %r72, 1;
	selp.f64 	%fd97, 0dBDA8FF8320FD8164, 0d3DE5DB65F9785EBA, %p9;
	ld.global.nc.v2.f64 	{%fd98, %fd99}, [%rd18];
	fma.rn.f64 	%fd100, %fd97, %fd96, %fd98;
	fma.rn.f64 	%fd101, %fd100, %fd96, %fd99;
	ld.global.nc.v2.f64 	{%fd102, %fd103}, [%rd18+16];
	fma.rn.f64 	%fd104, %fd101, %fd96, %fd102;
	fma.rn.f64 	%fd105, %fd104, %fd96, %fd103;
	ld.global.nc.v2.f64 	{%fd106, %fd107}, [%rd18+32];
	fma.rn.f64 	%fd108, %fd105, %fd96, %fd106;
	fma.rn.f64 	%fd109, %fd108, %fd96, %fd107;
	fma.rn.f64 	%fd110, %fd109, %fd119, %fd119;
	fma.rn.f64 	%fd111, %fd109, %fd96, 0d3FF0000000000000;
	selp.f64 	%fd112, %fd111, %fd110, %p9;
	and.b32  	%r73, %r77, 2;
	setp.eq.s32 	%p10, %r73, 0;
	mov.f64 	%fd113, 0d0000000000000000;
	sub.f64 	%fd114, %fd113, %fd112;
	selp.f64 	%fd78, %fd112, %fd114, %p10;
	// begin inline asm
	mov.b64 {%r31,%r32}, %fd8;
	// end inline asm
	shfl.sync.down.b32	%r34|%p11, %r32, 16, 31, -1;
	shfl.sync.down.b32	%r33|%p12, %r31, 16, 31, -1;
	// begin inline asm
	mov.b64 %fd77, {%r33,%r34};
	// end inline asm
	add.f64 	%fd80, %fd8, %fd77;
	// begin inline asm
	mov.b64 {%r35,%r36}, %fd78;
	// end inline asm
	shfl.sync.down.b32	%r38|%p13, %r36, 16, 31, -1;
	shfl.sync.down.b32	%r37|%p14, %r35, 16, 31, -1;
	// begin inline asm
	mov.b64 %fd79, {%r37,%r38};
	// end inline asm
	add.f64 	%fd82, %fd78, %fd79;
	// begin inline asm
	mov.b64 {%r39,%r40}, %fd80;
	// end inline asm
	shfl.sync.down.b32	%r42|%p15, %r40, 8, 31, -1;
	shfl.sync.down.b32	%r41|%p16, %r39, 8, 31, -1;
	// begin inline asm
	mov.b64 %fd81, {%r41,%r42};
	// end inline asm
	add.f64 	%fd84, %fd80, %fd81;
	// begin inline asm
	mov.b64 {%r43,%r44}, %fd82;
	// end inline asm
	shfl.sync.down.b32	%r46|%p17, %r44, 8, 31, -1;
	shfl.sync.down.b32	%r45|%p18, %r43, 8, 31, -1;
	// begin inline asm
	mov.b64 %fd83, {%r45,%r46};
	// end inline asm
	add.f64 	%fd86, %fd82, %fd83;
	// begin inline asm
	mov.b64 {%r47,%r48}, %fd84;
	// end inline asm
	shfl.sync.down.b32	%r50|%p19, %r48, 4, 31, -1;
	shfl.sync.down.b32	%r49|%p20, %r47, 4, 31, -1;
	// begin inline asm
	mov.b64 %fd85, {%r49,%r50};
	// end inline asm
	add.f64 	%fd88, %fd84, %fd85;
	// begin inline asm
	mov.b64 {%r51,%r52}, %fd86;
	// end inline asm
	shfl.sync.down.b32	%r54|%p21, %r52, 4, 31, -1;
	shfl.sync.down.b32	%r53|%p22, %r51, 4, 31, -1;
	// begin inline asm
	mov.b64 %fd87, {%r53,%r54};
	// end inline asm
	add.f64 	%fd90, %fd86, %fd87;
	// begin inline asm
	mov.b64 {%r55,%r56}, %fd88;
	// end inline asm
	shfl.sync.down.b32	%r58|%p23, %r56, 2, 31, -1;
	shfl.sync.down.b32	%r57|%p24, %r55, 2, 31, -1;
	// begin inline asm
	mov.b64 %fd89, {%r57,%r58};
	// end inline asm
	add.f64 	%fd92, %fd88, %fd89;
	// begin inline asm
	mov.b64 {%r59,%r60}, %fd90;
	// end inline asm
	shfl.sync.down.b32	%r62|%p25, %r60, 2, 31, -1;
	shfl.sync.down.b32	%r61|%p26, %r59, 2, 31, -1;
	// begin inline asm
	mov.b64 %fd91, {%r61,%r62};
	// end inline asm
	add.f64 	%fd94, %fd90, %fd91;
	// begin inline asm
	mov.b64 {%r63,%r64}, %fd92;
	// end inline asm
	shfl.sync.down.b32	%r66|%p27, %r64, 1, 31, -1;
	shfl.sync.down.b32	%r65|%p28, %r63, 1, 31, -1;
	// begin inline asm
	mov.b64 %fd93, {%r65,%r66};
	// end inline asm
	add.f64 	%fd13, %fd92, %fd93;
	// begin inline asm
	mov.b64 {%r67,%r68}, %fd94;
	// end inline asm
	shfl.sync.down.b32	%r70|%p29, %r68, 1, 31, -1;
	shfl.sync.down.b32	%r69|%p30, %r67, 1, 31, -1;
	// begin inline asm
	mov.b64 %fd95, {%r69,%r70};
	// end inline asm
	add.f64 	%fd14, %fd94, %fd95;
	setp.ne.s32 	%p31, %r3, 0;
	@%p31 bra 	$L__BB0_15;
	add.s32 	%r74, %r1, %r2;
	cvta.to.global.u64 	%rd19, %rd3;
	mul.wide.u32 	%rd20, %r74, 8;
	add.s64 	%rd21, %rd19, %rd20;
	atom.global.add.f64 	%fd115, [%rd21], %fd13;
	cvta.to.global.u64 	%rd22, %rd4;
	add.s64 	%rd23, %rd22, %rd20;
	atom.global.add.f64 	%fd116, [%rd23], %fd14;
$L__BB0_15:
	ret;

}
	// .globl	_Z11focus_illumPKdS0_iPd
.visible .entry _Z11focus_illumPKdS0_iPd(
	.param .u64 .ptr .align 1 _Z11focus_illumPKdS0_iPd_param_0,
	.param .u64 .ptr .align 1 _Z11focus_illumPKdS0_iPd_param_1,
	.param .u32 _Z11focus_illumPKdS0_iPd_param_2,
	.param .u64 .ptr .align 1 _Z11focus_illumPKdS0_iPd_param_3
)
{
	.reg .pred 	%p<2>;
	.reg .b32 	%r<7>;
	.reg .b64 	%rd<11>;
	.reg .b64 	%fd<21>;

	ld.param.u64 	%rd1, [_Z11focus_illumPKdS0_iPd_param_0];
	ld.param.u64 	%rd2, [_Z11focus_illumPKdS0_iPd_param_1];
	ld.param.u32 	%r2, [_Z11focus_illumPKdS0_iPd_param_2];
	ld.param.u64 	%rd3, [_Z11focus_illumPKdS0_iPd_param_3];
	mov.u32 	%r3, %ctaid.x;
	mov.u32 	%r4, %ntid.x;
	mov.u32 	%r5, %tid.x;
	mad.lo.s32 	%r6, %r3, %r4, %r5;
	shl.b32 	%r1, %r6, 2;
	setp.ge.s32 	%p1, %r1, %r2;
	@%p1 bra 	$L__BB1_2;
	cvta.to.global.u64 	%rd4, %rd1;
	cvta.to.global.u64 	%rd5, %rd2;
	cvta.to.global.u64 	%rd6, %rd3;
	mul.wide.s32 	%rd7, %r1, 8;
	add.s64 	%rd8, %rd4, %rd7;
	ld.global.v2.f64 	{%fd1, %fd2}, [%rd8];
	ld.global.v2.f64 	{%fd3, %fd4}, [%rd8+16];
	add.s64 	%rd9, %rd5, %rd7;
	ld.global.v2.f64 	{%fd5, %fd6}, [%rd9];
	ld.global.v2.f64 	{%fd7, %fd8}, [%rd9+16];
	mul.f64 	%fd9, %fd5, %fd5;
	fma.rn.f64 	%fd10, %fd1, %fd1, %fd9;
	sqrt.rn.f64 	%fd11, %fd10;
	mul.f64 	%fd12, %fd6, %fd6;
	fma.rn.f64 	%fd13, %fd2, %fd2, %fd12;
	sqrt.rn.f64 	%fd14, %fd13;
	mul.f64 	%fd15, %fd7, %fd7;
	fma.rn.f64 	%fd16, %fd3, %fd3, %fd15;
	sqrt.rn.f64 	%fd17, %fd16;
	mul.f64 	%fd18, %fd8, %fd8;
	fma.rn.f64 	%fd19, %fd4, %fd4, %fd18;
	sqrt.rn.f64 	%fd20, %fd19;
	add.s64 	%rd10, %rd6, %rd7;
	st.global.v2.f64 	[%rd10], {%fd11, %fd14};
	st.global.v2.f64 	[%rd10+16], {%fd17, %fd20};
$L__BB1_2:
	ret;

}
.func  (.param .align 16 .b8 func_retval0[16]) __internal_trig_reduction_slowpathd(
	.param .b64 __internal_trig_reduction_slowpathd_param_0
)
{
	.local .align 8 .b8 	__local_depot2[40];
	.reg .b64 	%SP;
	.reg .b64 	%SPL;
	.reg .pred 	%p<10>;
	.reg .b32 	%r<47>;
	.reg .b64 	%rd<74>;
	.reg .b64 	%fd<5>;

	mov.u64 	%SPL, __local_depot2;
	ld.param.f64 	%fd4, [__internal_trig_reduction_slowpathd_param_0];
	add.u64 	%rd1, %SPL, 0;
	{
	.reg .b32 %temp; 
	mov.b64 	{%temp, %r1}, %fd4;
	}
	shr.u32 	%r2, %r1, 20;
	and.b32  	%r3, %r2, 2047;
	setp.eq.s32 	%p1, %r3, 2047;
	mov.b32 	%r46, 0;
	@%p1 bra 	$L__BB2_9;
	add.s32 	%r20, %r3, -1024;
	mov.b64 	%rd20, %fd4;
	shl.b64 	%rd2, %rd20, 11;
	shr.u32 	%r4, %r20, 6;
	sub.s32 	%r45, 15, %r4;
	sub.s32 	%r21, 19, %r4;
	setp.lt.u32 	%p2, %r20, 128;
	selp.b32 	%r6, 18, %r21, %p2;
	setp.ge.s32 	%p3, %r45, %r6;
	mov.b64 	%rd70, 0;
	@%p3 bra 	$L__BB2_4;
	add.s32 	%r23, %r6, %r4;
	neg.s32 	%r43, %r23;
	or.b64  	%rd3, %rd2, -9223372036854775808;
	mov.b64 	%rd70, 0;
	mov.b32 	%r42, 0;
	mov.u64 	%rd25, __cudart_i2opi_d;
	mov.u32 	%r44, %r45;
$L__BB2_3:
	.pragma "nounroll";
	mul.wide.s32 	%rd22, %r42, 8;
	add.s64 	%rd23, %rd1, %rd22;
	mul.wide.s32 	%rd24, %r44, 8;
	add.s64 	%rd26, %rd25, %rd24;
	ld.global.nc.u64 	%rd27, [%rd26];
	{
	.reg .u32 %r0, %r1, %r2, %r3, %alo, %ahi, %blo, %bhi, %clo, %chi;
	mov.b64 	{%alo,%ahi}, %rd27;
	mov.b64 	{%blo,%bhi}, %rd3;
	mov.b64 	{%clo,%chi}, %rd70;
	mad.lo.cc.u32 	%r0, %alo, %blo, %clo;
	madc.hi.cc.u32 	%r1, %alo, %blo, %chi;
	madc.hi.u32 	%r2, %alo, %bhi, 0;
	mad.lo.cc.u32 	%r1, %alo, %bhi, %r1;
	madc.hi.cc.u32 	%r2, %ahi, %blo, %r2;
	madc.hi.u32 	%r3, %ahi, %bhi, 0;
	mad.lo.cc.u32 	%r1, %ahi, %blo, %r1;
	madc.lo.cc.u32 	%r2, %ahi, %bhi, %r2;
	addc.u32 	%r3, %r3, 0;
	mov.b64 	%rd28, {%r0,%r1};
	mov.b64 	%rd70, {%r2,%r3};
	}
	st.local.u64 	[%rd23], %rd28;
	add.s32 	%r44, %r44, 1;
	add.s32 	%r43, %r43, 1;
	add.s32 	%r42, %r42, 1;
	setp.ne.s32 	%p4, %r43, -15;
	mov.u32 	%r45, %r6;
	@%p4 bra 	$L__BB2_3;
$L__BB2_4:
	cvt.s64.s32 	%rd29, %r45;
	cvt.u64.u32 	%rd30, %r4;
	add.s64 	%rd31, %rd30, %rd29;
	shl.b64 	%rd32, %rd31, 3;
	add.s64 	%rd33, %rd1, %rd32;
	st.local.u64 	[%rd33+-120], %rd70;
	and.b32  	%r15, %r2, 63;
	ld.local.u64 	%rd72, [%rd1+16];
	ld.local.u64 	%rd71, [%rd1+24];
	setp.eq.s32 	%p5, %r15, 0;
	@%p5 bra 	$L__BB2_6;
	shl.b64 	%rd34, %rd71, %r15;
	shr.u64 	%rd35, %rd72, 1;
	xor.b32  	%r24, %r15, 63;
	shr.u64 	%rd36, %rd35, %r24;
	or.b64  	%rd71, %rd34, %rd36;
	ld.local.u64 	%rd37, [%rd1+8];
	shl.b64 	%rd38, %rd72, %r15;
	shr.u64 	%rd39, %rd37, 1;
	shr.u64 	%rd40, %rd39, %r24;
	or.b64  	%rd72, %rd38, %rd40;
$L__BB2_6:
	and.b32  	%r25, %r1, -2147483648;
	shr.u64 	%rd41, %rd71, 62;
	cvt.u32.u64 	%r26, %rd41;
	mov.b64 	{%r27, %r28}, %rd71;
	mov.b64 	{%r29, %r30}, %rd72;
	shf.l.wrap.b32 	%r31, %r30, %r27, 2;
	shf.l.wrap.b32 	%r32, %r27, %r28, 2;
	mov.b64 	%rd42, {%r31, %r32};
	shl.b64 	%rd43, %rd72, 2;
	shr.u64 	%rd44, %rd42, 63;
	cvt.u32.u64 	%r33, %rd44;
	add.s32 	%r34, %r33, %r26;
	setp.eq.s32 	%p6, %r25, 0;
	neg.s32 	%r35, %r34;
	selp.b32 	%r46, %r34, %r35, %p6;
	setp.gt.s64 	%p7, %rd42, -1;
	mov.b64 	%rd45, 0;
	{
	.reg .u32 %r0, %r1, %r2, %r3, %a0, %a1, %a2, %a3, %b0, %b1, %b2, %b3;
	mov.b64 	{%a0,%a1}, %rd45;
	mov.b64 	{%a2,%a3}, %rd45;
	mov.b64 	{%b0,%b1}, %rd43;
	mov.b64 	{%b2,%b3}, %rd42;
	sub.cc.u32 	%r0, %a0, %b0;
	subc.cc.u32 	%r1, %a1, %b1;
	subc.cc.u32 	%r2, %a2, %b2;
	subc.u32 	%r3, %a3, %b3;
	mov.b64 	%rd46, {%r0,%r1};
	mov.b64 	%rd47, {%r2,%r3};
	}
	xor.b32  	%r36, %r25, -2147483648;
	selp.b64 	%rd73, %rd42, %rd47, %p7;
	selp.b64 	%rd14, %rd43, %rd46, %p7;
	selp.b32 	%r17, %r25, %r36, %p7;
	clz.b64 	%r37, %rd73;
	cvt.u64.u32 	%rd15, %r37;
	setp.eq.s32 	%p8, %r37, 0;
	@%p8 bra 	$L__BB2_8;
	cvt.u32.u64 	%r38, %rd15;
	and.b32  	%r39, %r38, 63;
	shl.b64 	%rd48, %rd73, %r39;
	shr.u64 	%rd49, %rd14, 1;
	not.b32 	%r40, %r38;
	and.b32  	%r41, %r40, 63;
	shr.u64 	%rd50, %rd49, %r41;
	or.b64  	%rd73, %rd48, %rd50;
$L__BB2_8:
	mov.b64 	%rd51, -3958705157555305931;
	{
	.reg .u32 %r0, %r1, %r2, %r3, %alo, %ahi, %blo, %bhi;
	mov.b64 	{%alo,%ahi}, %rd73;
	mov.b64 	{%blo,%bhi}, %rd51;
	mul.lo.u32 	%r0, %alo, %blo;
	mul.hi.u32 	%r1, %alo, %blo;
	mad.lo.cc.u32 	%r1, %alo, %bhi, %r1;
	madc.hi.u32 	%r2, %alo, %bhi, 0;
	mad.lo.cc.u32 	%r1, %ahi, %blo, %r1;
	madc.hi.cc.u32 	%r2, %ahi, %blo, %r2;
	madc.hi.u32 	%r3, %ahi, %bhi, 0;
	mad.lo.cc.u32 	%r2, %ahi, %bhi, %r2;
	addc.u32 	%r3, %r3, 0;
	mov.b64 	%rd52, {%r0,%r1};
	mov.b64 	%rd53, {%r2,%r3};
	}
	setp.gt.s64 	%p9, %rd53, 0;
	{
	.reg .u32 %r0, %r1, %r2, %r3, %a0, %a1, %a2, %a3, %b0, %b1, %b2, %b3;
	mov.b64 	{%a0,%a1}, %rd52;
	mov.b64 	{%a2,%a3}, %rd53;
	mov.b64 	{%b0,%b1}, %rd52;
	mov.b64 	{%b2,%b3}, %rd53;
	add.cc.u32 	%r0, %a0, %b0;
	addc.cc.u32 	%r1, %a1, %b1;
	addc.cc.u32 	%r2, %a2, %b2;
	addc.u32 	%r3, %a3, %b3;
	mov.b64 	%rd54, {%r0,%r1};
	mov.b64 	%rd55, {%r2,%r3};
	}
	selp.b64 	%rd56, %rd55, %rd53, %p9;
	selp.s64 	%rd57, -1, 0, %p9;
	sub.s64 	%rd58, %rd57, %rd15;
	cvt.u64.u32 	%rd59, %r17;
	shl.b64 	%rd60, %rd59, 32;
	add.s64 	%rd61, %rd56, 1;
	shr.u64 	%rd62, %rd61, 10;
	add.s64 	%rd63, %rd62, 1;
	shr.u64 	%rd64, %rd63, 1;
	shl.b64 	%rd65, %rd58, 52;
	add.s64 	%rd66, %rd65, %rd64;
	add.s64 	%rd67, %rd66, 4602678819172646912;
	or.b64  	%rd68, %rd67, %rd60;
	mov.b64 	%fd4, %rd68;
$L__BB2_9:
	st.param.f64 	[func_retval0], %fd4;
	st.param.b32 	[func_retval0+8], %r46;
	ret;

}


// ===== COMPILED SASS (sm_100) =====

	.target	sm_100

	.elftype	@"ET_EXEC"


//--------------------- .note.nv.tkinfo           --------------------------
	.section	.note.nv.tkinfo,"",@"SHT_NOTE"
	.sectionflags	@"SHF_NOTE_NV_TKINFO"
	.tkinfo
        /*0018*/ 	.word	0x00000002
        /*0030*/ 	.string	""
        /*0030*/ 	.string	"ptxas"
        /*0030*/ 	.string	"Cuda compilation tools, release 13.0, V13.0.88"
        /*0030*/ 	.string	"Build cuda_13.0.r13.0/compiler.36424714_0"
        /*0030*/ 	.string	"-arch sm_100 -m 64 "



//--------------------- .note.nv.cuinfo           --------------------------
	.section	.note.nv.cuinfo,"",@"SHT_NOTE"
	.sectionflags	@"SHF_NOTE_NV_CUINFO"
        /*0018*/ 	.short	0x0002
        /*001a*/ 	.short	0x0064
        /*001c*/ 	.short	0x0082
	.zero		2


//--------------------- .nv.info                  --------------------------
	.section	.nv.info,"",@"SHT_CUDA_INFO"
	.align	4


	//----- nvinfo : EIATTR_REGCOUNT
	.align		4
        /*0000*/ 	.byte	0x04, 0x2f
        /*0002*/ 	.short	(.L_3 - .L_2)
	.align		4
.L_2:
        /*0004*/ 	.word	index@(_Z8focus_ab7double3PKS_iS1_iPdS2_)
        /*0008*/ 	.word	0x00000020


	//----- nvinfo : EIATTR_FRAME_SIZE
	.align		4
.L_3:
        /*000c*/ 	.byte	0x04, 0x11
        /*000e*/ 	.short	(.L_5 - .L_4)
	.align		4
.L_4:
        /*0010*/ 	.word	index@($_Z8focus_ab7double3PKS_iS1_iPdS2_$__internal_trig_reduction_slowpathd)
        /*0014*/ 	.word	0x00000028


	//----- nvinfo : EIATTR_FRAME_SIZE
	.align		4
.L_5:
        /*0018*/ 	.byte	0x04, 0x11
        /*001a*/ 	.short	(.L_7 - .L_6)
	.align		4
.L_6:
        /*001c*/ 	.word	index@($__internal_1_$__cuda_sm20_dsqrt_rn_f64_mediumpath_v1)
        /*0020*/ 	.word	0x00000028


	//----- nvinfo : EIATTR_FRAME_SIZE
	.align		4
.L_7:
        /*0024*/ 	.byte	0x04, 0x11
        /*0026*/ 	.short	(.L_9 - .L_8)
	.align		4
.L_8:
        /*0028*/ 	.word	index@(_Z8focus_ab7double3PKS_iS1_iPdS2_)
        /*002c*/ 	.word	0x00000028


	//----- nvinfo : EIATTR_REGCOUNT
	.align		4
.L_9:
        /*0030*/ 	.byte	0x04, 0x2f
        /*0032*/ 	.short	(.L_11 - .L_10)
	.align		4
.L_10:
        /*0034*/ 	.word	index@(_Z11focus_illumPKdS0_iPd)
        /*0038*/ 	.word	0x0000001e


	//----- nvinfo : EIATTR_FRAME_SIZE
	.align		4
.L_11:
        /*003c*/ 	.byte	0x04, 0x11
        /*003e*/ 	.short	(.L_13 - .L_12)
	.align		4
.L_12:
        /*0040*/ 	.word	index@($__internal_0_$__cuda_sm20_dsqrt_rn_f64_mediumpath_v1)
        /*0044*/ 	.word	0x00000000


	//----- nvinfo : EIATTR_FRAME_SIZE
	.align		4
.L_13:
        /*0048*/ 	.byte	0x04, 0x11
        /*004a*/ 	.short	(.L_15 - .L_14)
	.align		4
.L_14:
        /*004c*/ 	.word	index@(_Z11focus_illumPKdS0_iPd)
        /*0050*/ 	.word	0x00000000


	//----- nvinfo : EIATTR_MIN_STACK_SIZE
	.align		4
.L_15:
        /*0054*/ 	.byte	0x04, 0x12
        /*0056*/ 	.short	(.L_17 - .L_16)
	.align		4
.L_16:
        /*0058*/ 	.word	index@(_Z11focus_illumPKdS0_iPd)
        /*005c*/ 	.word	0x00000000


	//----- nvinfo : EIATTR_MIN_STACK_SIZE
	.align		4
.L_17:
        /*0060*/ 	.byte	0x04, 0x12
        /*0062*/ 	.short	(.L_19 - .L_18)
	.align		4
.L_18:
        /*0064*/ 	.word	index@(_Z8focus_ab7double3PKS_iS1_iPdS2_)
        /*0068*/ 	.word	0x00000028
.L_19:


//--------------------- .nv.compat                --------------------------
	.section	.nv.compat,"",@"SHT_CUDA_COMPAT_INFO"
	.align	4
        /*0000*/ 	.byte	0x02, 0x09, 0x00, 0x00, 0x02, 0x02, 0x01, 0x00, 0x02, 0x05, 0x05, 0x00, 0x03, 0x07, 0x01, 0x01
        /*0010*/ 	.byte	0x02, 0x03, 0x00, 0x00, 0x02, 0x06, 0x01, 0x00, 0x04, 0x0b, 0x08, 0x00, 0x01, 0x00, 0x00, 0x00
        /*0020*/ 	.byte	0x00, 0x00, 0x00, 0x00


//--------------------- .nv.info._Z11focus_illumPKdS0_iPd --------------------------
	.section	.nv.info._Z11focus_illumPKdS0_iPd,"",@"SHT_CUDA_INFO"
	.sectionflags	@""
	.align	4


	//----- nvinfo : EIATTR_CUDA_API_VERSION
	.align		4
        /*0000*/ 	.byte	0x04, 0x37
        /*0002*/ 	.short	(.L_21 - .L_20)
.L_20:
        /*0004*/ 	.word	0x00000082


	//----- nvinfo : EIATTR_KPARAM_INFO
	.align		4
.L_21:
        /*0008*/ 	.byte	0x04, 0x17
        /*000a*/ 	.short	(.L_23 - .L_22)
.L_22:
        /*000c*/ 	.word	0x00000000
        /*0010*/ 	.short	0x0003
        /*0012*/ 	.short	0x0018
        /*0014*/ 	.byte	0x00, 0xf5, 0x21, 0x00


	//----- nvinfo : EIATTR_KPARAM_INFO
	.align		4
.L_23:
        /*0018*/ 	.byte	0x04, 0x17
        /*001a*/ 	.short	(.L_25 - .L_24)
.L_24:
        /*001c*/ 	.word	0x00000000
        /*0020*/ 	.short	0x0002
        /*0022*/ 	.short	0x0010
        /*0024*/ 	.byte	0x00, 0xf0, 0x11, 0x00


	//----- nvinfo : EIATTR_KPARAM_INFO
	.align		4
.L_25:
        /*0028*/ 	.byte	0x04, 0x17
        /*002a*/ 	.short	(.L_27 - .L_26)
.L_26:
        /*002c*/ 	.word	0x00000000
        /*0030*/ 	.short	0x0001
        /*0032*/ 	.short	0x0008
        /*0034*/ 	.byte	0x00, 0xf5, 0x21, 0x00


	//----- nvinfo : EIATTR_KPARAM_INFO
	.align		4
.L_27:
        /*0038*/ 	.byte	0x04, 0x17
        /*003a*/ 	.short	(.L_29 - .L_28)
.L_28:
        /*003c*/ 	.word	0x00000000
        /*0040*/ 	.short	0x0000
        /*0042*/ 	.short	0x0000
        /*0044*/ 	.byte	0x00, 0xf5, 0x21, 0x00


	//----- nvinfo : EIATTR_SPARSE_MMA_MASK
	.align		4
.L_29:
        /*0048*/ 	.byte	0x03, 0x50
        /*004a*/ 	.short	0x0000


	//----- nvinfo : EIATTR_MAXREG_COUNT
	.align		4
        /*004c*/ 	.byte	0x03, 0x1b
        /*004e*/ 	.short	0x00ff


	//----- nvinfo : EIATTR_MERCURY_ISA_VERSION
	.align		4
        /*0050*/ 	.byte	0x03, 0x5f
        /*0052*/ 	.short	0x0101


	//----- nvinfo : EIATTR_VRC_CTA_INIT_COUNT
	.align		4
        /*0054*/ 	.byte	0x02, 0x4a
	.zero		1
	.zero		1


	//----- nvinfo : EIATTR_EXIT_INSTR_OFFSETS
	.align		4
        /*0058*/ 	.byte	0x04, 0x1c
        /*005a*/ 	.short	(.L_31 - .L_30)


	//   ....[0]....
.L_30:
        /*005c*/ 	.word	0x00000080


	//   ....[1]....
        /*0060*/ 	.word	0x000007a0


	//----- nvinfo : EIATTR_CRS_STACK_SIZE
	.align		4
.L_31:
        /*0064*/ 	.byte	0x04, 0x1e
        /*0066*/ 	.short	(.L_33 - .L_32)
.L_32:
        /*0068*/ 	.word	0x00000000


	//----- nvinfo : EIATTR_CBANK_PARAM_SIZE
	.align		4
.L_33:
        /*006c*/ 	.byte	0x03, 0x19
        /*006e*/ 	.short	0x0020


	//----- nvinfo : EIATTR_PARAM_CBANK
	.align		4
        /*0070*/ 	.byte	0x04, 0x0a
        /*0072*/ 	.short	(.L_35 - .L_34)
	.align		4
.L_34:
        /*0074*/ 	.word	index@(.nv.constant0._Z11focus_illumPKdS0_iPd)
        /*0078*/ 	.short	0x0380
        /*007a*/ 	.short	0x0020


	//----- nvinfo : EIATTR_SW_WAR
	.align		4
.L_35:
        /*007c*/ 	.byte	0x04, 0x36
        /*007e*/ 	.short	(.L_37 - .L_36)
.L_36:
        /*0080*/ 	.word	0x00000008
.L_37:


//--------------------- .nv.info._Z8focus_ab7double3PKS_iS1_iPdS2_ --------------------------
	.section	.nv.info._Z8focus_ab7double3PKS_iS1_iPdS2_,"",@"SHT_CUDA_INFO"
	.sectionflags	@""
	.align	4


	//----- nvinfo : EIATTR_CUDA_API_VERSION
	.align		4
        /*0000*/ 	.byte	0x04, 0x37
        /*0002*/ 	.short	(.L_39 - .L_38)
.L_38:
        /*0004*/ 	.word	0x00000082


	//----- nvinfo : EIATTR_KPARAM_INFO
	.align		4
.L_39:
        /*0008*/ 	.byte	0x04, 0x17
        /*000a*/ 	.short	(.L_41 - .L_40)
.L_40:
        /*000c*/ 	.word	0x00000000
        /*0010*/ 	.short	0x0006
        /*0012*/ 	.short	0x0040
        /*0014*/ 	.byte	0x00, 0xf5, 0x21, 0x00


	//----- nvinfo : EIATTR_KPARAM_INFO
	.align		4
.L_41:
        /*0018*/ 	.byte	0x04, 0x17
        /*001a*/ 	.short	(.L_43 - .L_42)
.L_42:
        /*001c*/ 	.word	0x00000000
        /*0020*/ 	.short	0x0005
        /*0022*/ 	.short	0x0038
        /*0024*/ 	.byte	0x00, 0xf5, 0x21, 0x00


	//----- nvinfo : EIATTR_KPARAM_INFO
	.align		4
.L_43:
        /*0028*/ 	.byte	0x04, 0x17
        /*002a*/ 	.short	(.L_45 - .L_44)
.L_44:
        /*002c*/ 	.word	0x00000000
        /*0030*/ 	.short	0x0004
        /*0032*/ 	.short	0x0030
        /*0034*/ 	.byte	0x00, 0xf0, 0x11, 0x00


	//----- nvinfo : EIATTR_KPARAM_INFO
	.align		4
.L_45:
        /*0038*/ 	.byte	0x04, 0x17
        /*003a*/ 	.short	(.L_47 - .L_46)
.L_46:
        /*003c*/ 	.word	0x00000000
        /*0040*/ 	.short	0x0003
        /*0042*/ 	.short	0x0028
        /*0044*/ 	.byte	0x00, 0xf5, 0x21, 0x00


	//----- nvinfo : EIATTR_KPARAM_INFO
	.align		4
.L_47:
        /*0048*/ 	.byte	0x04, 0x17
        /*004a*/ 	.short	(.L_49 - .L_48)
.L_48:
        /*004c*/ 	.word	0x00000000
        /*0050*/ 	.short	0x0002
        /*0052*/ 	.short	0x0020
        /*0054*/ 	.byte	0x00, 0xf0, 0x11, 0x00


	//----- nvinfo : EIATTR_KPARAM_INFO
	.align		4
.L_49:
        /*0058*/ 	.byte	0x04, 0x17
        /*005a*/ 	.short	(.L_51 - .L_50)
.L_50:
        /*005c*/ 	.word	0x00000000
        /*0060*/ 	.short	0x0001
        /*0062*/ 	.short	0x0018
        /*0064*/ 	.byte	0x00, 0xf5, 0x21, 0x00


	//----- nvinfo : EIATTR_KPARAM_INFO
	.align		4
.L_51:
        /*0068*/ 	.byte	0x04, 0x17
        /*006a*/ 	.short	(.L_53 - .L_52)
.L_52:
        /*006c*/ 	.word	0x00000000
        /*0070*/ 	.short	0x0000
        /*0072*/ 	.short	0x0000
        /*0074*/ 	.byte	0x00, 0xf0, 0x61, 0x00


	//----- nvinfo : EIATTR_SPARSE_MMA_MASK
	.align		4
.L_53:
        /*0078*/ 	.byte	0x03, 0x50
        /*007a*/ 	.short	0x0000


	//----- nvinfo : EIATTR_MAXREG_COUNT
	.align		4
        /*007c*/ 	.byte	0x03, 0x1b
        /*007e*/ 	.short	0x00ff


	//----- nvinfo : EIATTR_NUM_BARRIERS
	.align		4
        /*0080*/ 	.byte	0x02, 0x4c
        /*0082*/ 	.byte	0x01
	.zero		1


	//----- nvinfo : EIATTR_MERCURY_ISA_VERSION
	.align		4
        /*0084*/ 	.byte	0x03, 0x5f
        /*0086*/ 	.short	0x0101


	//----- nvinfo : EIATTR_COOP_GROUP_MASK_REGIDS
	.align		4
        /*0088*/ 	.byte	0x04, 0x29
        /*008a*/ 	.short	(.L_55 - .L_54)


	//   ....[0]....
.L_54:
        /*008c*/ 	.word	0xffffffff


	//   ....[1]....
        /*0090*/ 	.word	0xffffffff


	//   ....[2]....
        /*0094*/ 	.word	0xffffffff


	//   ....[3]....
        /*0098*/ 	.word	0xffffffff


	//   ....[4]....
        /*009c*/ 	.word	0xffffffff


	//   ....[5]....
        /*00a0*/ 	.word	0xffffffff


	//   ....[6]....
        /*00a4*/ 	.word	0xffffffff


	//   ....[7]....
        /*00a8*/ 	.word	0xffffffff


	//   ....[8]....
        /*00ac*/ 	.word	0xffffffff


	//   ....[9]....
        /*00b0*/ 	.word	0xffffffff


	//   ....[10]....
        /*00b4*/ 	.word	0xffffffff


	//   ....[11]....
        /*00b8*/ 	.word	0xffffffff


	//   ....[12]....
        /*00bc*/ 	.word	0xffffffff


	//   ....[13]....
        /*00c0*/ 	.word	0xffffffff


	//   ....[14]....
        /*00c4*/ 	.word	0xffffffff


	//   ....[15]....
        /*00c8*/ 	.word	0xffffffff


	//   ....[16]....
        /*00cc*/ 	.word	0xffffffff


	//   ....[17]....
        /*00d0*/ 	.word	0xffffffff


	//   ....[18]....
        /*00d4*/ 	.word	0xffffffff


	//   ....[19]....
        /*00d8*/ 	.word	0xffffffff


	//----- nvinfo : EIATTR_COOP_GROUP_INSTR_OFFSETS
	.align		4
.L_55:
        /*00dc*/ 	.byte	0x04, 0x28
        /*00de*/ 	.short	(.L_57 - .L_56)


	//   ....[0]....
.L_56:
        /*00e0*/ 	.word	0x00000ef0


	//   ....[1]....
        /*00e4*/ 	.word	0x00000f10


	//   ....[2]....
        /*00e8*/ 	.word	0x00000f20


	//   ....[3]....
        /*00ec*/ 	.word	0x00000f30


	//   ....[4]....
        /*00f0*/ 	.word	0x00000f50


	//   ....[5]....
        /*00f4*/ 	.word	0x00000f70


	//   ....[6]....
        /*00f8*/ 	.word	0x00000f80


	//   ....[7]....
        /*00fc*/ 	.word	0x00000f90


	//   ....[8]....
        /*0100*/ 	.word	0x00000fb0


	//   ....[9]....
        /*0104*/ 	.word	0x00000fd0


	//   ....[10]....
        /*0108*/ 	.word	0x00000fe0


	//   ....[11]....
        /*010c*/ 	.word	0x00000ff0


	//   ....[12]....
        /*0110*/ 	.word	0x00001010


	//   ....[13]....
        /*0114*/ 	.word	0x00001030


	//   ....[14]....
        /*0118*/ 	.word	0x00001040


	//   ....[15]....
        /*011c*/ 	.word	0x00001050


	//   ....[16]....
        /*0120*/ 	.word	0x00001070


	//   ....[17]....
        /*0124*/ 	.word	0x00001090


	//   ....[18]....
        /*0128*/ 	.word	0x000010a0


	//   ....[19]....
        /*012c*/ 	.word	0x000010b0


	//----- nvinfo : EIATTR_VRC_CTA_INIT_COUNT
	.align		4
.L_57:
        /*0130*/ 	.byte	0x02, 0x4a
	.zero		1
	.zero		1


	//----- nvinfo : EIATTR_EXIT_INSTR_OFFSETS
	.align		4
        /*0134*/ 	.byte	0x04, 0x1c
        /*0136*/ 	.short	(.L_59 - .L_58)


	//   ....[0]....
.L_58:
        /*0138*/ 	.word	0x000010c0


	//   ....[1]....
        /*013c*/ 	.word	0x00001160


	//----- nvinfo : EIATTR_CRS_STACK_SIZE
	.align		4
.L_59:
        /*0140*/ 	.byte	0x04, 0x1e
        /*0142*/ 	.short	(.L_61 - .L_60)
.L_60:
        /*0144*/ 	.word	0x00000000


	//----- nvinfo : EIATTR_CBANK_PARAM_SIZE
	.align		4
.L_61:
        /*0148*/ 	.byte	0x03, 0x19
        /*014a*/ 	.short	0x0048


	//----- nvinfo : EIATTR_PARAM_CBANK
	.align		4
        /*014c*/ 	.byte	0x04, 0x0a
        /*014e*/ 	.short	(.L_63 - .L_62)
	.align		4
.L_62:
        /*0150*/ 	.word	index@(.nv.constant0._Z8focus_ab7double3PKS_iS1_iPdS2_)
        /*0154*/ 	.short	0x0380
        /*0156*/ 	.short	0x0048


	//----- nvinfo : EIATTR_SW_WAR
	.align		4
.L_63:
        /*0158*/ 	.byte	0x04, 0x36
        /*015a*/ 	.short	(.L_65 - .L_64)
.L_64:
        /*015c*/ 	.word	0x00000008
.L_65:


//--------------------- .nv.callgraph             --------------------------
	.section	.nv.callgraph,"",@"SHT_CUDA_CALLGRAPH"
	.align	4
	.sectionentsize	8
	.align		4
        /*0000*/ 	.word	0x00000000
	.align		4
        /*0004*/ 	.word	0xffffffff
	.align		4
        /*0008*/ 	.word	0x00000000
	.align		4
        /*000c*/ 	.word	0xfffffffe
	.align		4
        /*0010*/ 	.word	0x00000000
	.align		4
        /*0014*/ 	.word	0xfffffffd
	.align		4
        /*0018*/ 	.word	0x00000000
	.align		4
        /*001c*/ 	.word	0xfffffffc


//--------------------- .nv.constant4             --------------------------
	.section	.nv.constant4,"a",@progbits
	.align	8
	.align		8
.nv.constant4:
        /*0000*/ 	.dword	__cudart_i2opi_d
	.align		8
        /*0008*/ 	.dword	__cudart_sin_cos_coeffs


//--------------------- .text._Z11focus_illumPKdS0_iPd --------------------------
	.section	.text._Z11focus_illumPKdS0_iPd,"ax",@progbits
	.align	128
        .global         _Z11focus_illumPKdS0_iPd
        .type           _Z11focus_illumPKdS0_iPd,@function
        .size           _Z11focus_illumPKdS0_iPd,(.L_x_38 - _Z11focus_illumPKdS0_iPd)
        .other          _Z11focus_illumPKdS0_iPd,@"STO_CUDA_ENTRY STV_DEFAULT"
_Z11focus_illumPKdS0_iPd:
.text._Z11focus_illumPKdS0_iPd:
[----:B------:R-:W-:Y:S01]  /*0000*/  LDC R1, c[0x0][0x37c] ;  /* 0x0000df00ff017b82 */ /* 0x000fe20000000800 */
[----:B------:R-:W0:Y:S07]  /*0010*/  S2R R3, SR_TID.X ;  /* 0x0000000000037919 */ /* 0x000e2e0000002100 */
[----:B------:R-:W0:Y:S01]  /*0020*/  S2UR UR4, SR_CTAID.X ;  /* 0x00000000000479c3 */ /* 0x000e220000002500 */
[----:B------:R-:W1:Y:S07]  /*0030*/  LDCU UR5, c[0x0][0x390] ;  /* 0x00007200ff0577ac */ /* 0x000e6e0008000800 */
[----:B------:R-:W0:Y:S02]  /*0040*/  LDC R0, c[0x0][0x360] ;  /* 0x0000d800ff007b82 */ /* 0x000e240000000800 */
[----:B0-----:R-:W-:-:S04]  /*0050*/  IMAD R0, R0, UR4, R3 ;  /* 0x0000000400007c24 */ /* 0x001fc8000f8e0203 */
[----:B------:R-:W-:-:S05]  /*0060*/  IMAD.SHL.U32 R0, R0, 0x4, RZ ;  /* 0x0000000400007824 */ /* 0x000fca00078e00ff */
[----:B-1----:R-:W-:-:S13]  /*0070*/  ISETP.GE.AND P0, PT, R0, UR5, PT ;  /* 0x0000000500007c0c */ /* 0x002fda000bf06270 */
[----:B------:R-:W-:Y:S05]  /*0080*/  @P0 EXIT ;  /* 0x000000000000094d */ /* 0x000fea0003800000 */
[----:B------:R-:W0:Y:S01]  /*0090*/  LDC.64 R22, c[0x0][0x388] ;  /* 0x0000e200ff167b82 */ /* 0x000e220000000a00 */
[----:B------:R-:W1:Y:S07]  /*00a0*/  LDCU.64 UR4, c[0x0][0x358] ;  /* 0x00006b00ff0477ac */ /* 0x000e6e0008000a00 */
[----:B------:R-:W2:Y:S01]  /*00b0*/  LDC.64 R2, c[0x0][0x380] ;  /* 0x0000e000ff027b82 */ /* 0x000ea20000000a00 */
[----:B0-----:R-:W-:-:S05]  /*00c0*/  IMAD.WIDE R22, R0, 0x8, R22 ;  /* 0x0000000800167825 */ /* 0x001fca00078e0216 */
[----:B-1----:R-:W3:Y:S01]  /*00d0*/  LDG.E.128 R4, desc[UR4][R22.64] ;  /* 0x0000000416047981 */ /* 0x002ee2000c1e1d00 */
[----:B--2---:R-:W-:-:S03]  /*00e0*/  IMAD.WIDE R2, R0, 0x8, R2 ;  /* 0x0000000800027825 */ /* 0x004fc600078e0202 */
[----:B------:R-:W5:Y:S04]  /*00f0*/  LDG.E.128 R16, desc[UR4][R22.64+0x10] ;  /* 0x0000100416107981 */ /* 0x000f68000c1e1d00 */
[----:B------:R-:W2:Y:S04]  /*0100*/  LDG.E.128 R8, desc[UR4][R2.64] ;  /* 0x0000000402087981 */ /* 0x000ea8000c1e1d00 */
[----:B------:R0:W5:Y:S01]  /*0110*/  LDG.E.128 R12, desc[UR4][R2.64+0x10] ;  /* 0x00001004020c7981 */ /* 0x000162000c1e1d00 */
[----:B------:R-:W-:Y:S01]  /*0120*/  BSSY.RECONVERGENT B0, `(.L_x_0) ;  /* 0x0000018000007945 */ /* 0x000fe20003800200 */
[----:B---3--:R-:W-:-:S08]  /*0130*/  DMUL R20, R4, R4 ;  /* 0x0000000404147228 */ /* 0x008fd00000000000 */
[----:B--2---:R-:W-:-:S06]  /*0140*/  DFMA R20, R8, R8, R20 ;  /* 0x000000080814722b */ /* 0x004fcc0000000014 */
[----:B------:R-:W1:Y:S04]  /*0150*/  MUFU.RSQ64H R27, R21 ;  /* 0x00000015001b7308 */ /* 0x000e680000001c00 */
[----:B------:R-:W-:Y:S01]  /*0160*/  VIADD R26, R21, 0xfcb00000 ;  /* 0xfcb00000151a7836 */ /* 0x000fe20000000000 */
[----:B------:R-:W-:Y:S01]  /*0170*/  MOV R8, 0x0 ;  /* 0x0000000000087802 */ /* 0x000fe20000000f00 */
[----:B------:R-:W-:-:S04]  /*0180*/  IMAD.MOV.U32 R9, RZ, RZ, 0x3fd80000 ;  /* 0x3fd80000ff097424 */ /* 0x000fc800078e00ff */
[----:B-1----:R-:W-:-:S08]  /*0190*/  DMUL R4, R26, R26 ;  /* 0x0000001a1a047228 */ /* 0x002fd00000000000 */
[----:B------:R-:W-:-:S08]  /*01a0*/  DFMA R4, R20, -R4, 1 ;  /* 0x3ff000001404742b */ /* 0x000fd00000000804 */
[----:B------:R-:W-:Y:S02]  /*01b0*/  DFMA R8, R4, R8, 0.5 ;  /* 0x3fe000000408742b */ /* 0x000fe40000000008 */
[----:B------:R-:W-:-:S08]  /*01c0*/  DMUL R4, R26, R4 ;  /* 0x000000041a047228 */ /* 0x000fd00000000000 */
[----:B------:R-:W-:Y:S01]  /*01d0*/  DFMA R4, R8, R4, R26 ;  /* 0x000000040804722b */ /* 0x000fe2000000001a */
[----:B------:R-:W-:-:S07]  /*01e0*/  ISETP.GE.U32.AND P0, PT, R26, 0x7ca00000, PT ;  /* 0x7ca000001a00780c */ /* 0x000fce0003f06070 */
[----:B------:R-:W-:Y:S02]  /*01f0*/  DMUL R24, R20, R4 ;  /* 0x0000000414187228 */ /* 0x000fe40000000000 */
[----:B0-----:R-:W-:Y:S01]  /*0200*/  VIADD R3, R5, 0xfff00000 ;  /* 0xfff0000005037836 */ /* 0x001fe20000000000 */
[----:B------:R-:W-:-:S05]  /*0210*/  MOV R2, R4 ;  /* 0x0000000400027202 */ /* 0x000fca0000000f00 */
[----:B------:R-:W-:-:S08]  /*0220*/  DFMA R22, R24, -R24, R20 ;  /* 0x800000181816722b */ /* 0x000fd00000000014 */
[----:B------:R-:W-:Y:S01]  /*0230*/  DFMA R8, R22, R2, R24 ;  /* 0x000000021608722b */ /* 0x000fe20000000018 */
[----:B------:R-:W-:Y:S10]  /*0240*/  @!P0 BRA `(.L_x_1) ;  /* 0x0000000000148947 */ /* 0x000ff40003800000 */
[----:B------:R-:W-:Y:S01]  /*0250*/  IMAD.MOV.U32 R2, RZ, RZ, R4 ;  /* 0x000000ffff027224 */ /* 0x000fe200078e0004 */
[----:B------:R-:W-:-:S07]  /*0260*/  MOV R4, 0x280 ;  /* 0x0000028000047802 */ /* 0x000fce0000000f00 */
[----:B-----5:R-:W-:Y:S05]  /*0270*/  CALL.REL.NOINC `($__internal_0_$__cuda_sm20_dsqrt_rn_f64_mediumpath_v1) ;  /* 0x00000004004c7944 */ /* 0x020fea0003c00000 */
[----:B------:R-:W-:Y:S01]  /*0280*/  IMAD.MOV.U32 R8, RZ, RZ, R2 ;  /* 0x000000ffff087224 */ /* 0x000fe200078e0002 */
[----:B------:R-:W-:-:S07]  /*0290*/  MOV R9, R3 ;  /* 0x0000000300097202 */ /* 0x000fce0000000f00 */
.L_x_1:
[----:B------:R-:W-:Y:S05]  /*02a0*/  BSYNC.RECONVERGENT B0 ;  /* 0x0000000000007941 */ /* 0x000fea0003800200 */
.L_x_0:
[----:B------:R-:W-:Y:S01]  /*02b0*/  DMUL R20, R6, R6 ;  /* 0x0000000606147228 */ /* 0x000fe20000000000 */
[----:B------:R-:W-:Y:S01]  /*02c0*/  IMAD.MOV.U32 R4, RZ, RZ, 0x0 ;  /* 0x00000000ff047424 */ /* 0x000fe200078e00ff */
[----:B------:R-:W-:Y:S01]  /*02d0*/  MOV R5, 0x3fd80000 ;  /* 0x3fd8000000057802 */ /* 0x000fe20000000f00 */
[----:B------:R-:W-:Y:S05]  /*02e0*/  BSSY.RECONVERGENT B0, `(.L_x_2) ;  /* 0x0000015000007945 */ /* 0x000fea0003800200 */
[----:B------:R-:W-:-:S06]  /*02f0*/  DFMA R20, R10, R10, R20 ;  /* 0x0000000a0a14722b */ /* 0x000fcc0000000014 */
[----:B------:R-:W0:Y:S04]  /*0300*/  MUFU.RSQ64H R27, R21 ;  /* 0x00000015001b7308 */ /* 0x000e280000001c00 */
[----:B------:R-:W-:-:S05]  /*0310*/  VIADD R26, R21, 0xfcb00000 ;  /* 0xfcb00000151a7836 */ /* 0x000fca0000000000 */
[----:B------:R-:W-:Y:S01]  /*0320*/  ISETP.GE.U32.AND P0, PT, R26, 0x7ca00000, PT ;  /* 0x7ca000001a00780c */ /* 0x000fe20003f06070 */
[----:B0-----:R-:W-:-:S08]  /*0330*/  DMUL R2, R26, R26 ;  /* 0x0000001a1a027228 */ /* 0x001fd00000000000 */
[----:B------:R-:W-:-:S08]  /*0340*/  DFMA R2, R20, -R2, 1 ;  /* 0x3ff000001402742b */ /* 0x000fd00000000802 */
[----:B------:R-:W-:Y:S02]  /*0350*/  DFMA R4, R2, R4, 0.5 ;  /* 0x3fe000000204742b */ /* 0x000fe40000000004 */
[----:B------:R-:W-:-:S08]  /*0360*/  DMUL R2, R26, R2 ;  /* 0x000000021a027228 */ /* 0x000fd00000000000 */
[----:B------:R-:W-:-:S08]  /*0370*/  DFMA R4, R4, R2, R26 ;  /* 0x000000020404722b */ /* 0x000fd0000000001a */
[----:B------:R-:W-:Y:S02]  /*0380*/  DMUL R24, R20, R4 ;  /* 0x0000000414187228 */ /* 0x000fe40000000000 */
[----:B------:R-:W-:Y:S02]  /*0390*/  VIADD R3, R5, 0xfff00000 ;  /* 0xfff0000005037836 */ /* 0x000fe40000000000 */
[----:B------:R-:W-:-:S04]  /*03a0*/  IMAD.MOV.U32 R2, RZ, RZ, R4 ;  /* 0x000000ffff027224 */ /* 0x000fc800078e0004 */
[----:B------:R-:W-:-:S08]  /*03b0*/  DFMA R22, R24, -R24, R20 ;  /* 0x800000181816722b */ /* 0x000fd00000000014 */
[----:B------:R-:W-:Y:S01]  /*03c0*/  DFMA R10, R22, R2, R24 ;  /* 0x00000002160a722b */ /* 0x000fe20000000018 */
[----:B------:R-:W-:Y:S10]  /*03d0*/  @!P0 BRA `(.L_x_3) ;  /* 0x0000000000148947 */ /* 0x000ff40003800000 */
[----:B------:R-:W-:Y:S02]  /*03e0*/  MOV R2, R4 ;  /* 0x0000000400027202 */ /* 0x000fe40000000f00 */
[----:B------:R-:W-:-:S07]  /*03f0*/  MOV R4, 0x410 ;  /* 0x0000041000047802 */ /* 0x000fce0000000f00 */
[----:B-----5:R-:W-:Y:S05]  /*0400*/  CALL.REL.NOINC `($__internal_0_$__cuda_sm20_dsqrt_rn_f64_mediumpath_v1) ;  /* 0x0000000000e87944 */ /* 0x020fea0003c00000 */
[----:B------:R-:W-:Y:S02]  /*0410*/  IMAD.MOV.U32 R10, RZ, RZ, R2 ;  /* 0x000000ffff0a7224 */ /* 0x000fe400078e0002 */
[----:B------:R-:W-:-:S07]  /*0420*/  IMAD.MOV.U32 R11, RZ, RZ, R3 ;  /* 0x000000ffff0b7224 */ /* 0x000fce00078e0003 */
.L_x_3:
[----:B------:R-:W-:Y:S05]  /*0430*/  BSYNC.RECONVERGENT B0 ;  /* 0x0000000000007941 */ /* 0x000fea0003800200 */
.L_x_2:
[----:B-----5:R-:W-:Y:S01]  /*0440*/  DMUL R20, R16, R16 ;  /* 0x0000001010147228 */ /* 0x020fe20000000000 */
[----:B------:R-:W-:Y:S01]  /*0450*/  IMAD.MOV.U32 R4, RZ, RZ, 0x0 ;  /* 0x00000000ff047424 */ /* 0x000fe200078e00ff */
[----:B------:R-:W-:Y:S01]  /*0460*/  BSSY.RECONVERGENT B0, `(.L_x_4) ;  /* 0x0000016000007945 */ /* 0x000fe20003800200 */
[----:B------:R-:W-:-:S05]  /*0470*/  IMAD.MOV.U32 R5, RZ, RZ, 0x3fd80000 ;  /* 0x3fd80000ff057424 */ /* 0x000fca00078e00ff */
[----:B------:R-:W-:-:S06]  /*0480*/  DFMA R20, R12, R12, R20 ;  /* 0x0000000c0c14722b */ /* 0x000fcc0000000014 */
[----:B------:R-:W0:Y:S04]  /*0490*/  MUFU.RSQ64H R27, R21 ;  /* 0x00000015001b7308 */ /* 0x000e280000001c00 */
[----:B------:R-:W-:-:S04]  /*04a0*/  IADD3 R26, PT, PT, R21, -0x3500000, RZ ;  /* 0xfcb00000151a7810 */ /* 0x000fc80007ffe0ff */
[----:B------:R-:W-:Y:S02]  /*04b0*/  ISETP.GE.U32.AND P0, PT, R26, 0x7ca00000, PT ;  /* 0x7ca000001a00780c */ /* 0x000fe40003f06070 */
[----:B0-----:R-:W-:-:S08]  /*04c0*/  DMUL R2, R26, R26 ;  /* 0x0000001a1a027228 */ /* 0x001fd00000000000 */
[----:B------:R-:W-:-:S08]  /*04d0*/  DFMA R2, R20, -R2, 1 ;  /* 0x3ff000001402742b */ /* 0x000fd00000000802 */
[----:B------:R-:W-:Y:S02]  /*04e0*/  DFMA R4, R2, R4, 0.5 ;  /* 0x3fe000000204742b */ /* 0x000fe40000000004 */
[----:B------:R-:W-:-:S08]  /*04f0*/  DMUL R2, R26, R2 ;  /* 0x000000021a027228 */ /* 0x000fd00000000000 */
[----:B------:R-:W-:-:S08]  /*0500*/  DFMA R4, R4, R2, R26 ;  /* 0x000000020404722b */ /* 0x000fd0000000001a */
[----:B------:R-:W-:Y:S02]  /*0510*/  DMUL R24, R20, R4 ;  /* 0x0000000414187228 */ /* 0x000fe40000000000 */
[----:B------:R-:W-:Y:S01]  /*0520*/  IADD3 R3, PT, PT, R5, -0x100000, RZ ;  /* 0xfff0000005037810 */ /* 0x000fe20007ffe0ff */
[----:B------:R-:W-:-:S05]  /*0530*/  IMAD.MOV.U32 R2, RZ, RZ, R4 ;  /* 0x000000ffff027224 */ /* 0x000fca00078e0004 */
[----:B------:R-:W-:-:S08]  /*0540*/  DFMA R22, R24, -R24, R20 ;  /* 0x800000181816722b */ /* 0x000fd00000000014 */
[----:B------:R-:W-:Y:S01]  /*0550*/  DFMA R12, R22, R2, R24 ;  /* 0x00000002160c722b */ /* 0x000fe20000000018 */
[----:B------:R-:W-:Y:S10]  /*0560*/  @!P0 BRA `(.L_x_5) ;  /* 0x0000000000148947 */ /* 0x000ff40003800000 */
[----:B------:R-:W-:Y:S01]  /*0570*/  IMAD.MOV.U32 R2, RZ, RZ, R4 ;  /* 0x000000ffff027224 */ /* 0x000fe200078e0004 */
[----:B------:R-:W-:-:S07]  /*0580*/  MOV R4, 0x5a0 ;  /* 0x000005a000047802 */ /* 0x000fce0000000f00 */
[----:B------:R-:W-:Y:S05]  /*0590*/  CALL.REL.NOINC `($__internal_0_$__cuda_sm20_dsqrt_rn_f64_mediumpath_v1) ;  /* 0x0000000000847944 */ /* 0x000fea0003c00000 */
[----:B------:R-:W-:Y:S01]  /*05a0*/  MOV R12, R2 ;  /* 0x00000002000c7202 */ /* 0x000fe20000000f00 */
[----:B------:R-:W-:-:S07]  /*05b0*/  IMAD.MOV.U32 R13, RZ, RZ, R3 ;  /* 0x000000ffff0d7224 */ /* 0x000fce00078e0003 */
.L_x_5:
[----:B------:R-:W-:Y:S05]  /*05c0*/  BSYNC.RECONVERGENT B0 ;  /* 0x0000000000007941 */ /* 0x000fea0003800200 */
.L_x_4:
[----:B------:R-:W-:Y:S01]  /*05d0*/  DMUL R20, R18, R18 ;  /* 0x0000001212147228 */ /* 0x000fe20000000000 */
[----:B------:R-:W-:Y:S01]  /*05e0*/  IMAD.MOV.U32 R4, RZ, RZ, 0x0 ;  /* 0x00000000ff047424 */ /* 0x000fe200078e00ff */
[----:B------:R-:W-:Y:S01]  /*05f0*/  MOV R5, 0x3fd80000 ;  /* 0x3fd8000000057802 */ /* 0x000fe20000000f00 */
[----:B------:R-:W-:Y:S05]  /*0600*/  BSSY.RECONVERGENT B0, `(.L_x_6) ;  /* 0x0000015000007945 */ /* 0x000fea0003800200 */
        /* <DEDUP_REMOVED lines=10> */
[----:B------:R-:W-:Y:S01]  /*06b0*/  VIADD R3, R5, 0xfff00000 ;  /* 0xfff0000005037836 */ /* 0x000fe20000000000 */
[----:B------:R-:W-:-:S05]  /*06c0*/  MOV R2, R4 ;  /* 0x0000000400027202 */ /* 0x000fca0000000f00 */
        /* <DEDUP_REMOVED lines=8> */
.L_x_7:
[----:B------:R-:W-:Y:S05]  /*0750*/  BSYNC.RECONVERGENT B0 ;  /* 0x0000000000007941 */ /* 0x000fea0003800200 */
.L_x_6:
[----:B------:R-:W0:Y:S02]  /*0760*/  LDC.64 R2, c[0x0][0x398] ;  /* 0x0000e600ff027b82 */ /* 0x000e240000000a00 */
[----:B0-----:R-:W-:-:S05]  /*0770*/  IMAD.WIDE R2, R0, 0x8, R2 ;  /* 0x0000000800027825 */ /* 0x001fca00078e0202 */
[----:B------:R-:W-:Y:S04]  /*0780*/  STG.E.128 desc[UR4][R2.64], R8 ;  /* 0x0000000802007986 */ /* 0x000fe8000c101d04 */
[----:B------:R-:W-:Y:S01]  /*0790*/  STG.E.128 desc[UR4][R2.64+0x10], R12 ;  /* 0x0000100c02007986 */ /* 0x000fe2000c101d04 */
[----:B------:R-:W-:Y:S05]  /*07a0*/  EXIT ;  /* 0x000000000000794d */ /* 0x000fea0003800000 */
        .weak           $__internal_0_$__cuda_sm20_dsqrt_rn_f64_mediumpath_v1
        .type           $__internal_0_$__cuda_sm20_dsqrt_rn_f64_mediumpath_v1,@function
        .size           $__internal_0_$__cuda_sm20_dsqrt_rn_f64_mediumpath_v1,(.L_x_38 - $__internal_0_$__cuda_sm20_dsqrt_rn_f64_mediumpath_v1)
$__internal_0_$__cuda_sm20_dsqrt_rn_f64_mediumpath_v1:
[----:B------:R-:W-:Y:S01]  /*07b0*/  ISETP.GE.U32.AND P0, PT, R26, -0x3400000, PT ;  /* 0xfcc000001a00780c */ /* 0x000fe20003f06070 */
[----:B------:R-:W-:-:S12]  /*07c0*/  BSSY.RECONVERGENT B1, `(.L_x_8) ;  /* 0x0000023000017945 */ /* 0x000fd80003800200 */
[----:B------:R-:W-:Y:S05]  /*07d0*/  @!P0 BRA `(.L_x_9) ;  /* 0x0000000000208947 */ /* 0x000fea0003800000 */
[----:B------:R-:W-:-:S10]  /*07e0*/  DFMA.RM R2, R22, R2, R24 ;  /* 0x000000021602722b */ /* 0x000fd40000004018 */
[----:B------:R-:W-:-:S04]  /*07f0*/  IADD3 R22, P0, PT, R2, 0x1, RZ ;  /* 0x0000000102167810 */ /* 0x000fc80007f1e0ff */
[----:B------:R-:W-:-:S06]  /*0800*/  IADD3.X R23, PT, PT, RZ, R3, RZ, P0, !PT ;  /* 0x00000003ff177210 */ /* 0x000fcc00007fe4ff */
[----:B------:R-:W-:-:S08]  /*0810*/  DFMA.RP R20, -R2, R22, R20 ;  /* 0x000000160214722b */ /* 0x000fd00000008114 */
[----:B------:R-:W-:-:S06]  /*0820*/  DSETP.GT.AND P0, PT, R20, RZ, PT ;  /* 0x000000ff1400722a */ /* 0x000fcc0003f04000 */
[----:B------:R-:W-:Y:S02]  /*0830*/  FSEL R2, R22, R2, P0 ;  /* 0x0000000216027208 */ /* 0x000fe40000000000 */
[----:B------:R-:W-:Y:S01]  /*0840*/  FSEL R3, R23, R3, P0 ;  /* 0x0000000317037208 */ /* 0x000fe20000000000 */
[----:B------:R-:W-:Y:S06]  /*0850*/  BRA `(.L_x_10) ;  /* 0x0000000000647947 */ /* 0x000fec0003800000 */
.L_x_9:
[----:B------:R-:W-:-:S14]  /*0860*/  DSETP.NE.AND P0, PT, R20, RZ, PT ;  /* 0x000000ff1400722a */ /* 0x000fdc0003f05000 */
[----:B------:R-:W-:Y:S05]  /*0870*/  @!P0 BRA `(.L_x_11) ;  /* 0x0000000000588947 */ /* 0x000fea0003800000 */
[----:B------:R-:W-:-:S13]  /*0880*/  ISETP.GE.AND P0, PT, R21, RZ, PT ;  /* 0x000000ff1500720c */ /* 0x000fda0003f06270 */
[----:B------:R-:W-:Y:S01]  /*0890*/  @!P0 IMAD.MOV.U32 R2, RZ, RZ, 0x0 ;  /* 0x00000000ff028424 */ /* 0x000fe200078e00ff */
[----:B------:R-:W-:Y:S01]  /*08a0*/  @!P0 MOV R3, 0xfff80000 ;  /* 0xfff8000000038802 */ /* 0x000fe20000000f00 */
[----:B------:R-:W-:Y:S06]  /*08b0*/  @!P0 BRA `(.L_x_10) ;  /* 0x00000000004c8947 */ /* 0x000fec0003800000 */
[----:B------:R-:W-:-:S13]  /*08c0*/  ISETP.GT.AND P0, PT, R21, 0x7fefffff, PT ;  /* 0x7fefffff1500780c */ /* 0x000fda0003f04270 */
[----:B------:R-:W-:Y:S05]  /*08d0*/  @P0 BRA `(.L_x_11) ;  /* 0x0000000000400947 */ /* 0x000fea0003800000 */
[----:B------:R-:W-:Y:S01]  /*08e0*/  DMUL R24, R20, 8.11296384146066816958e+31 ;  /* 0x4690000014187828 */ /* 0x000fe20000000000 */
[----:B------:R-:W-:Y:S01]  /*08f0*/  IMAD.MOV.U32 R2, RZ, RZ, RZ ;  /* 0x000000ffff027224 */ /* 0x000fe200078e00ff */
[----:B------:R-:W-:Y:S01]  /*0900*/  MOV R22, 0x0 ;  /* 0x0000000000167802 */ /* 0x000fe20000000f00 */
[----:B------:R-:W-:-:S03]  /*0910*/  IMAD.MOV.U32 R23, RZ, RZ, 0x3fd80000 ;  /* 0x3fd80000ff177424 */ /* 0x000fc600078e00ff */
[----:B------:R-:W0:Y:S02]  /*0920*/  MUFU.RSQ64H R3, R25 ;  /* 0x0000001900037308 */ /* 0x000e240000001c00 */
[----:B0-----:R-:W-:-:S08]  /*0930*/  DMUL R20, R2, R2 ;  /* 0x0000000202147228 */ /* 0x001fd00000000000 */
[----:B------:R-:W-:-:S08]  /*0940*/  DFMA R20, R24, -R20, 1 ;  /* 0x3ff000001814742b */ /* 0x000fd00000000814 */
[----:B------:R-:W-:Y:S02]  /*0950*/  DFMA R22, R20, R22, 0.5 ;  /* 0x3fe000001416742b */ /* 0x000fe40000000016 */
[----:B------:R-:W-:-:S08]  /*0960*/  DMUL R20, R2, R20 ;  /* 0x0000001402147228 */ /* 0x000fd00000000000 */
[----:B------:R-:W-:-:S08]  /*0970*/  DFMA R20, R22, R20, R2 ;  /* 0x000000141614722b */ /* 0x000fd00000000002 */
[----:B------:R-:W-:Y:S02]  /*0980*/  DMUL R2, R24, R20 ;  /* 0x0000001418027228 */ /* 0x000fe40000000000 */
[----:B------:R-:W-:-:S06]  /*0990*/  IADD3 R21, PT, PT, R21, -0x100000, RZ ;  /* 0xfff0000015157810 */ /* 0x000fcc0007ffe0ff */
[----:B------:R-:W-:-:S08]  /*09a0*/  DFMA R22, R2, -R2, R24 ;  /* 0x800000020216722b */ /* 0x000fd00000000018 */
[----:B------:R-:W-:-:S10]  /*09b0*/  DFMA R2, R20, R22, R2 ;  /* 0x000000161402722b */ /* 0x000fd40000000002 */
[----:B------:R-:W-:Y:S01]  /*09c0*/  VIADD R3, R3, 0xfcb00000 ;  /* 0xfcb0000003037836 */ /* 0x000fe20000000000 */
[----:B------:R-:W-:Y:S06]  /*09d0*/  BRA `(.L_x_10) ;  /* 0x0000000000047947 */ /* 0x000fec0003800000 */
.L_x_11:
[----:B------:R-:W-:-:S11]  /*09e0*/  DADD R2, R20, R20 ;  /* 0x0000000014027229 */ /* 0x000fd60000000014 */
.L_x_10:
[----:B------:R-:W-:Y:S05]  /*09f0*/  BSYNC.RECONVERGENT B1 ;  /* 0x0000000000017941 */ /* 0x000fea0003800200 */
.L_x_8:
[----:B------:R-:W-:-:S04]  /*0a00*/  MOV R5, 0x0 ;  /* 0x0000000000057802 */ /* 0x000fc80000000f00 */
[----:B------:R-:W-:Y:S05]  /*0a10*/  RET.REL.NODEC R4 `(_Z11focus_illumPKdS0_iPd) ;  /* 0xfffffff404787950 */ /* 0x000fea0003c3ffff */
.L_x_12:
[----:B------:R-:W-:-:S00]  /*0a20*/  BRA `(.L_x_12) ;  /* 0xfffffffc00fc7947 */ /* 0x000fc0000383ffff */
[----:B------:R-:W-:-:S00]  /*0a30*/  NOP ;  /* 0x0000000000007918 */ /* 0x000fc00000000000 */
        /* <DEDUP_REMOVED lines=12> */
.L_x_38:


//--------------------- .text._Z8focus_ab7double3PKS_iS1_iPdS2_ --------------------------
	.section	.text._Z8focus_ab7double3PKS_iS1_iPdS2_,"ax",@progbits
	.align	128
        .global         _Z8focus_ab7double3PKS_iS1_iPdS2_
        .type           _Z8focus_ab7double3PKS_iS1_iPdS2_,@function
        .size           _Z8focus_ab7double3PKS_iS1_iPdS2_,(.L_x_40 - _Z8focus_ab7double3PKS_iS1_iPdS2_)
        .other          _Z8focus_ab7double3PKS_iS1_iPdS2_,@"STO_CUDA_ENTRY STV_DEFAULT"
_Z8focus_ab7double3PKS_iS1_iPdS2_:
.text._Z8focus_ab7double3PKS_iS1_iPdS2_:
[----:B------:R-:W0:Y:S01]  /*0000*/  LDC R1, c[0x0][0x37c] ;  /* 0x0000df00ff017b82 */ /* 0x000e220000000800 */
[----:B------:R-:W1:Y:S07]  /*0010*/  S2R R2, SR_TID.Y ;  /* 0x0000000000027919 */ /* 0x000e6e0000002200 */
[----:B------:R-:W2:Y:S01]  /*0020*/  S2UR UR4, SR_CTAID.Y ;  /* 0x00000000000479c3 */ /* 0x000ea20000002600 */
[----:B------:R-:W2:Y:S01]  /*0030*/  LDCU UR5, c[0x0][0x364] ;  /* 0x00006c80ff0577ac */ /* 0x000ea20008000800 */
[----:B------:R-:W-:Y:S01]  /*0040*/  MOV R12, 0x400 ;  /* 0x00000400000c7802 */ /* 0x000fe20000000f00 */
[----:B------:R-:W3:Y:S01]  /*0050*/  S2R R13, SR_CgaCtaId ;  /* 0x00000000000d7919 */ /* 0x000ee20000008800 */
[----:B------:R-:W-:Y:S01]  /*0060*/  BSSY.RECONVERGENT B0, `(.L_x_13) ;  /* 0x0000023000007945 */ /* 0x000fe20003800200 */
[----:B------:R-:W4:Y:S01]  /*0070*/  LDCU.64 UR6, c[0x0][0x358] ;  /* 0x00006b00ff0677ac */ /* 0x000f220008000a00 */
[----:B0-----:R-:W-:Y:S01]  /*0080*/  VIADD R1, R1, 0xffffffd8 ;  /* 0xffffffd801017836 */ /* 0x001fe20000000000 */
[----:B------:R-:W0:Y:S01]  /*0090*/  S2R R3, SR_TID.X ;  /* 0x0000000000037919 */ /* 0x000e220000002100 */
[----:B--2---:R-:W-:Y:S01]  /*00a0*/  UIMAD UR4, UR4, UR5, URZ ;  /* 0x00000005040472a4 */ /* 0x004fe2000f8e02ff */
[----:B-1----:R-:W-:-:S02]  /*00b0*/  ISETP.NE.AND P0, PT, R2, 0x1, PT ;  /* 0x000000010200780c */ /* 0x002fc40003f05270 */
[----:B---3--:R-:W-:-:S05]  /*00c0*/  LEA R0, R13, R12, 0x18 ;  /* 0x0000000c0d007211 */ /* 0x008fca00078ec0ff */
[----:B0-----:R-:W-:-:S06]  /*00d0*/  IMAD R0, R3, 0x18, R0 ;  /* 0x0000001803007824 */ /* 0x001fcc00078e0200 */
[----:B----4-:R-:W-:Y:S05]  /*00e0*/  @!P0 BRA `(.L_x_14) ;  /* 0x0000000000388947 */ /* 0x010fea0003800000 */
[----:B------:R-:W-:-:S13]  /*00f0*/  ISETP.NE.AND P0, PT, R2, RZ, PT ;  /* 0x000000ff0200720c */ /* 0x000fda0003f05270 */
[----:B------:R-:W-:Y:S05]  /*0100*/  @P0 BRA `(.L_x_15) ;  /* 0x0000000000600947 */ /* 0x000fea0003800000 */
[----:B------:R-:W0:Y:S01]  /*0110*/  S2R R6, SR_CTAID.X ;  /* 0x0000000000067919 */ /* 0x000e220000002500 */
[----:B------:R-:W1:Y:S01]  /*0120*/  LDC.64 R4, c[0x0][0x398] ;  /* 0x0000e600ff047b82 */ /* 0x000e620000000a00 */
[----:B------:R-:W0:Y:S02]  /*0130*/  LDCU UR5, c[0x0][0x360] ;  /* 0x00006c00ff0577ac */ /* 0x000e240008000800 */
[----:B0-----:R-:W-:-:S04]  /*0140*/  IMAD R7, R6, UR5, R3 ;  /* 0x0000000506077c24 */ /* 0x001fc8000f8e0203 */
[----:B-1----:R-:W-:-:S05]  /*0150*/  IMAD.WIDE R4, R7, 0x18, R4 ;  /* 0x0000001807047825 */ /* 0x002fca00078e0204 */
[----:B------:R-:W2:Y:S04]  /*0160*/  LDG.E.64 R6, desc[UR6][R4.64] ;  /* 0x0000000604067981 */ /* 0x000ea8000c1e1b00 */
[----:B------:R-:W3:Y:S04]  /*0170*/  LDG.E.64 R8, desc[UR6][R4.64+0x8] ;  /* 0x0000080604087981 */ /* 0x000ee8000c1e1b00 */
[----:B------:R-:W4:Y:S04]  /*0180*/  LDG.E.64 R10, desc[UR6][R4.64+0x10] ;  /* 0x00001006040a7981 */ /* 0x000f28000c1e1b00 */
[----:B--2---:R1:W-:Y:S04]  /*0190*/  STS.64 [R0], R6 ;  /* 0x0000000600007388 */ /* 0x0043e80000000a00 */
[----:B---3--:R1:W-:Y:S04]  /*01a0*/  STS.64 [R0+0x8], R8 ;  /* 0x0000080800007388 */ /* 0x0083e80000000a00 */
[----:B----4-:R1:W-:Y:S01]  /*01b0*/  STS.64 [R0+0x10], R10 ;  /* 0x0000100a00007388 */ /* 0x0103e20000000a00 */
[----:B------:R-:W-:Y:S05]  /*01c0*/  BRA `(.L_x_15) ;  /* 0x0000000000307947 */ /* 0x000fea0003800000 */
.L_x_14:
[----:B------:R-:W0:Y:S01]  /*01d0*/  LDC.64 R4, c[0x0][0x3a8] ;  /* 0x0000ea00ff047b82 */ /* 0x000e220000000a00 */
[----:B------:R-:W-:-:S04]  /*01e0*/  VIADD R7, R3, UR4 ;  /* 0x0000000403077c36 */ /* 0x000fc80008000000 */
[----:B0-----:R-:W-:-:S05]  /*01f0*/  IMAD.WIDE.U32 R4, R7, 0x18, R4 ;  /* 0x0000001807047825 */ /* 0x001fca00078e0004 */
[----:B------:R-:W2:Y:S04]  /*0200*/  LDG.E.64 R6, desc[UR6][R4.64] ;  /* 0x0000000604067981 */ /* 0x000ea8000c1e1b00 */
[----:B------:R-:W3:Y:S04]  /*0210*/  LDG.E.64 R8, desc[UR6][R4.64+0x8] ;  /* 0x0000080604087981 */ /* 0x000ee8000c1e1b00 */
[----:B------:R-:W4:Y:S01]  /*0220*/  LDG.E.64 R10, desc[UR6][R4.64+0x10] ;  /* 0x00001006040a7981 */ /* 0x000f22000c1e1b00 */
[----:B------:R-:W-:-:S05]  /*0230*/  VIADD R12, R12, 0x300 ;  /* 0x000003000c0c7836 */ /* 0x000fca0000000000 */
[----:B------:R-:W-:-:S05]  /*0240*/  LEA R12, R13, R12, 0x18 ;  /* 0x0000000c0d0c7211 */ /* 0x000fca00078ec0ff */
[----:B------:R-:W-:-:S05]  /*0250*/  IMAD R13, R3, 0x18, R12 ;  /* 0x00000018030d7824 */ /* 0x000fca00078e020c */
[----:B--2---:R0:W-:Y:S04]  /*0260*/  STS.64 [R13], R6 ;  /* 0x000000060d007388 */ /* 0x0041e80000000a00 */
[----:B---3--:R0:W-:Y:S04]  /*0270*/  STS.64 [R13+0x8], R8 ;  /* 0x000008080d007388 */ /* 0x0081e80000000a00 */
[----:B----4-:R0:W-:Y:S02]  /*0280*/  STS.64 [R13+0x10], R10 ;  /* 0x0000100a0d007388 */ /* 0x0101e40000000a00 */
.L_x_15:
[----:B------:R-:W-:Y:S05]  /*0290*/  BSYNC.RECONVERGENT B0 ;  /* 0x0000000000007941 */ /* 0x000fea0003800200 */
.L_x_13:
[----:B------:R-:W-:Y:S01]  /*02a0*/  BAR.SYNC.DEFER_BLOCKING 0x0 ;  /* 0x0000000000007b1d */ /* 0x000fe20000010000 */
[----:B01----:R-:W-:Y:S02]  /*02b0*/  IMAD.MOV.U32 R8, RZ, RZ, 0x0 ;  /* 0x00000000ff087424 */ /* 0x003fe400078e00ff */
[----:B------:R-:W-:-:S03]  /*02c0*/  IMAD.MOV.U32 R9, RZ, RZ, 0x3fd80000 ;  /* 0x3fd80000ff097424 */ /* 0x000fc600078e00ff */
[----:B------:R-:W0:Y:S01]  /*02d0*/  LDCU.128 UR8, c[0x0][0x380] ;  /* 0x00007000ff0877ac */ /* 0x000e220008000c00 */
[----:B------:R-:W-:Y:S01]  /*02e0*/  BSSY.RECONVERGENT B0, `(.L_x_16) ;  /* 0x0000020000007945 */ /* 0x000fe20003800200 */
[----:B------:R-:W1:Y:S01]  /*02f0*/  LDCU.64 UR12, c[0x0][0x390] ;  /* 0x00007200ff0c77ac */ /* 0x000e620008000a00 */
[----:B------:R-:W0:Y:S04]  /*0300*/  LDS.64 R16, [R0+0x8] ;  /* 0x0000080000107984 */ /* 0x000e280000000a00 */
[----:B------:R-:W2:Y:S04]  /*0310*/  LDS.64 R14, [R0] ;  /* 0x00000000000e7984 */ /* 0x000ea80000000a00 */
[----:B------:R-:W1:Y:S01]  /*0320*/  LDS.64 R12, [R0+0x10] ;  /* 0x00001000000c7984 */ /* 0x000e620000000a00 */
[----:B0-----:R-:W-:-:S02]  /*0330*/  DADD R6, R16, -UR10 ;  /* 0x8000000a10067e29 */ /* 0x001fc40008000000 */
[----:B--2---:R-:W-:-:S06]  /*0340*/  DADD R4, R14, -UR8 ;  /* 0x800000080e047e29 */ /* 0x004fcc0008000000 */
[----:B------:R-:W-:Y:S02]  /*0350*/  DMUL R6, R6, R6 ;  /* 0x0000000606067228 */ /* 0x000fe40000000000 */
[----:B-1----:R-:W-:-:S06]  /*0360*/  DADD R20, R12, -UR12 ;  /* 0x8000000c0c147e29 */ /* 0x002fcc0008000000 */
[----:B------:R-:W-:-:S08]  /*0370*/  DFMA R6, R4, R4, R6 ;  /* 0x000000040406722b */ /* 0x000fd00000000006 */
        /* <DEDUP_REMOVED lines=15> */
[----:B------:R-:W-:Y:S01]  /*0470*/  IMAD.MOV.U32 R0, RZ, RZ, R20 ;  /* 0x000000ffff007224 */ /* 0x000fe200078e0014 */
[----:B------:R-:W-:Y:S01]  /*0480*/  MOV R20, 0x4c0 ;  /* 0x000004c000147802 */ /* 0x000fe20000000f00 */
[----:B------:R-:W-:Y:S02]  /*0490*/  IMAD.MOV.U32 R4, RZ, RZ, R22 ;  /* 0x000000ffff047224 */ /* 0x000fe400078e0016 */
[----:B------:R-:W-:-:S07]  /*04a0*/  IMAD.MOV.U32 R7, RZ, RZ, R21 ;  /* 0x000000ffff077224 */ /* 0x000fce00078e0015 */
[----:B------:R-:W-:Y:S05]  /*04b0*/  CALL.REL.NOINC `($__internal_1_$__cuda_sm20_dsqrt_rn_f64_mediumpath_v1) ;  /* 0x0000000c002c7944 */ /* 0x000fea0003c00000 */
[----:B------:R-:W-:Y:S02]  /*04c0*/  IMAD.MOV.U32 R10, RZ, RZ, R4 ;  /* 0x000000ffff0a7224 */ /* 0x000fe400078e0004 */
[----:B------:R-:W-:-:S07]  /*04d0*/  IMAD.MOV.U32 R11, RZ, RZ, R5 ;  /* 0x000000ffff0b7224 */ /* 0x000fce00078e0005 */
.L_x_17:
[----:B------:R-:W-:Y:S05]  /*04e0*/  BSYNC.RECONVERGENT B0 ;  /* 0x0000000000007941 */ /* 0x000fea0003800200 */
.L_x_16:
[----:B------:R-:W0:Y:S01]  /*04f0*/  S2R R5, SR_CgaCtaId ;  /* 0x0000000000057919 */ /* 0x000e220000008800 */
[----:B------:R-:W-:Y:S01]  /*0500*/  MOV R0, 0x400 ;  /* 0x0000040000007802 */ /* 0x000fe20000000f00 */
[----:B------:R-:W-:Y:S04]  /*0510*/  BSSY.RECONVERGENT B0, `(.L_x_18) ;  /* 0x0000024000007945 */ /* 0x000fe80003800200 */
[----:B------:R-:W-:-:S05]  /*0520*/  VIADD R0, R0, 0x300 ;  /* 0x0000030000007836 */ /* 0x000fca0000000000 */
[----:B0-----:R-:W-:-:S05]  /*0530*/  LEA R5, R5, R0, 0x18 ;  /* 0x0000000005057211 */ /* 0x001fca00078ec0ff */
[----:B------:R-:W-:-:S05]  /*0540*/  IMAD R0, R2, 0x18, R5 ;  /* 0x0000001802007824 */ /* 0x000fca00078e0205 */
[----:B------:R-:W0:Y:S04]  /*0550*/  LDS.64 R6, [R0+0x8] ;  /* 0x0000080000067984 */ /* 0x000e280000000a00 */
[----:B------:R-:W1:Y:S04]  /*0560*/  LDS.64 R4, [R0] ;  /* 0x0000000000047984 */ /* 0x000e680000000a00 */
[----:B------:R-:W2:Y:S01]  /*0570*/  LDS.64 R8, [R0+0x10] ;  /* 0x0000100000087984 */ /* 0x000ea20000000a00 */
[----:B0-----:R-:W-:Y:S02]  /*0580*/  DADD R6, R16, -R6 ;  /* 0x0000000010067229 */ /* 0x001fe40000000806 */
[----:B-1----:R-:W-:-:S06]  /*0590*/  DADD R4, R14, -R4 ;  /* 0x000000000e047229 */ /* 0x002fcc0000000804 */
[----:B------:R-:W-:Y:S02]  /*05a0*/  DMUL R6, R6, R6 ;  /* 0x0000000606067228 */ /* 0x000fe40000000000 */
[----:B--2---:R-:W-:-:S06]  /*05b0*/  DADD R8, R12, -R8 ;  /* 0x000000000c087229 */ /* 0x004fcc0000000808 */
[----:B------:R-:W-:-:S08]  /*05c0*/  DFMA R6, R4, R4, R6 ;  /* 0x000000040406722b */ /* 0x000fd00000000006 */
[----:B------:R-:W-:Y:S01]  /*05d0*/  DFMA R12, R8, R8, R6 ;  /* 0x00000008080c722b */ /* 0x000fe20000000006 */
[----:B------:R-:W-:Y:S02]  /*05e0*/  IMAD.MOV.U32 R8, RZ, RZ, 0x0 ;  /* 0x00000000ff087424 */ /* 0x000fe400078e00ff */
[----:B------:R-:W-:-:S03]  /*05f0*/  IMAD.MOV.U32 R9, RZ, RZ, 0x3fd80000 ;  /* 0x3fd80000ff097424 */ /* 0x000fc600078e00ff */
        /* <DEDUP_REMOVED lines=21> */
.L_x_19:
[----:B------:R-:W-:Y:S05]  /*0750*/  BSYNC.RECONVERGENT B0 ;  /* 0x0000000000007941 */ /* 0x000fea0003800200 */
.L_x_18:
[----:B------:R-:W-:Y:S01]  /*0760*/  DADD R10, R16, R10 ;  /* 0x00000000100a7229 */ /* 0x000fe2000000000a */
[----:B------:R-:W-:Y:S01]  /*0770*/  UMOV UR8, 0x704a9409 ;  /* 0x704a940900087882 */ /* 0x000fe20000000000 */
[----:B------:R-:W-:Y:S01]  /*0780*/  UMOV UR9, 0x40c88b2f ;  /* 0x40c88b2f00097882 */ /* 0x000fe20000000000 */
[----:B------:R-:W-:Y:S05]  /*0790*/  BSSY.RECONVERGENT B0, `(.L_x_20) ;  /* 0x000001e000007945 */ /* 0x000fea0003800200 */
[----:B------:R-:W-:-:S08]  /*07a0*/  DMUL R10, R10, UR8 ;  /* 0x000000080a0a7c28 */ /* 0x000fd00008000000 */
[----:B------:R-:W-:-:S14]  /*07b0*/  DSETP.NEU.AND P0, PT, |R10|, +INF , PT ;  /* 0x7ff000000a00742a */ /* 0x000fdc0003f0d200 */
[----:B------:R-:W-:Y:S01]  /*07c0*/  @!P0 DMUL R8, RZ, R10 ;  /* 0x0000000aff088228 */ /* 0x000fe20000000000 */
[----:B------:R-:W-:Y:S01]  /*07d0*/  @!P0 IMAD.MOV.U32 R0, RZ, RZ, 0x1 ;  /* 0x00000001ff008424 */ /* 0x000fe200078e00ff */
[----:B------:R-:W-:Y:S09]  /*07e0*/  @!P0 BRA `(.L_x_21) ;  /* 0x0000000000608947 */ /* 0x000ff20003800000 */
[----:B------:R-:W-:Y:S01]  /*07f0*/  UMOV UR8, 0x6dc9c883 ;  /* 0x6dc9c88300087882 */ /* 0x000fe20000000000 */
[----:B------:R-:W-:Y:S01]  /*0800*/  UMOV UR9, 0x3fe45f30 ;  /* 0x3fe45f3000097882 */ /* 0x000fe20000000000 */
[C---:B------:R-:W-:Y:S01]  /*0810*/  DSETP.GE.AND P0, PT, |R10|.reuse, 2.14748364800000000000e+09, PT ;  /* 0x41e000000a00742a */ /* 0x040fe20003f06200 */
[----:B------:R-:W-:Y:S01]  /*0820*/  BSSY.RECONVERGENT B1, `(.L_x_22) ;  /* 0x0000013000017945 */ /* 0x000fe20003800200 */
[----:B------:R-:W-:Y:S01]  /*0830*/  DMUL R4, R10, UR8 ;  /* 0x000000080a047c28 */ /* 0x000fe20008000000 */
[----:B------:R-:W-:Y:S01]  /*0840*/  UMOV UR8, 0x54442d18 ;  /* 0x54442d1800087882 */ /* 0x000fe20000000000 */
[----:B------:R-:W-:-:S04]  /*0850*/  UMOV UR9, 0x3ff921fb ;  /* 0x3ff921fb00097882 */ /* 0x000fc80000000000 */
[----:B------:R-:W0:Y:S08]  /*0860*/  F2I.F64 R0, R4 ;  /* 0x0000000400007311 */ /* 0x000e300000301100 */
[----:B0-----:R-:W0:Y:S02]  /*0870*/  I2F.F64 R8, R0 ;  /* 0x0000000000087312 */ /* 0x001e240000201c00 */
[----:B0-----:R-:W-:Y:S01]  /*0880*/  DFMA R6, R8, -UR8, R10 ;  /* 0x8000000808067c2b */ /* 0x001fe2000800000a */
[----:B------:R-:W-:Y:S01]  /*0890*/  UMOV UR8, 0x33145c00 ;  /* 0x33145c0000087882 */ /* 0x000fe20000000000 */
[----:B------:R-:W-:-:S06]  /*08a0*/  UMOV UR9, 0x3c91a626 ;  /* 0x3c91a62600097882 */ /* 0x000fcc0000000000 */
[----:B------:R-:W-:Y:S01]  /*08b0*/  DFMA R6, R8, -UR8, R6 ;  /* 0x8000000808067c2b */ /* 0x000fe20008000006 */
[----:B------:R-:W-:Y:S01]  /*08c0*/  UMOV UR8, 0x252049c0 ;  /* 0x252049c000087882 */ /* 0x000fe20000000000 */
[----:B------:R-:W-:-:S06]  /*08d0*/  UMOV UR9, 0x397b839a ;  /* 0x397b839a00097882 */ /* 0x000fcc0000000000 */
[----:B------:R-:W-:Y:S01]  /*08e0*/  DFMA R8, R8, -UR8, R6 ;  /* 0x8000000808087c2b */ /* 0x000fe20008000006 */
[----:B------:R-:W-:Y:S10]  /*08f0*/  @!P0 BRA `(.L_x_23) ;  /* 0x0000000000148947 */ /* 0x000ff40003800000 */
[----:B------:R-:W-:Y:S01]  /*0900*/  IMAD.MOV.U32 R8, RZ, RZ, R10 ;  /* 0x000000ffff087224 */ /* 0x000fe200078e000a */
[----:B------:R-:W-:Y:S01]  /*0910*/  MOV R0, 0x940 ;  /* 0x0000094000007802 */ /* 0x000fe20000000f00 */
[----:B------:R-:W-:-:S07]  /*0920*/  IMAD.MOV.U32 R5, RZ, RZ, R11 ;  /* 0x000000ffff057224 */ /* 0x000fce00078e000b */
[----:B------:R-:W-:Y:S05]  /*0930*/  CALL.REL.NOINC `($_Z8focus_ab7double3PKS_iS1_iPdS2_$__internal_trig_reduction_slowpathd) ;  /* 0x0000000800ac7944 */ /* 0x000fea0003c00000 */
[----:B------:R-:W-:-:S07]  /*0940*/  IMAD.MOV.U32 R0, RZ, RZ, R6 ;  /* 0x000000ffff007224 */ /* 0x000fce00078e0006 */
.L_x_23:
[----:B------:R-:W-:Y:S05]  /*0950*/  BSYNC.RECONVERGENT B1 ;  /* 0x0000000000017941 */ /* 0x000fea0003800200 */
.L_x_22:
[----:B------:R-:W-:-:S07]  /*0960*/  VIADD R0, R0, 0x1 ;  /* 0x0000000100007836 */ /* 0x000fce0000000000 */
.L_x_21:
[----:B------:R-:W-:Y:S05]  /*0970*/  BSYNC.RECONVERGENT B0 ;  /* 0x0000000000007941 */ /* 0x000fea0003800200 */
.L_x_20:
[----:B------:R-:W0:Y:S01]  /*0980*/  LDCU.64 UR8, c[0x4][0x8] ;  /* 0x01000100ff0877ac */ /* 0x000e220008000a00 */
[----:B------:R-:W-:-:S05]  /*0990*/  IMAD.SHL.U32 R4, R0, 0x40, RZ ;  /* 0x0000004000047824 */ /* 0x000fca00078e00ff */
[----:B------:R-:W-:-:S04]  /*09a0*/  LOP3.LUT R4, R4, 0x40, RZ, 0xc0, !PT ;  /* 0x0000004004047812 */ /* 0x000fc800078ec0ff */
[----:B0-----:R-:W-:-:S05]  /*09b0*/  IADD3 R22, P0, PT, R4, UR8, RZ ;  /* 0x0000000804167c10 */ /* 0x001fca000ff1e0ff */
[----:B------:R-:W-:-:S05]  /*09c0*/  IMAD.X R23, RZ, RZ, UR9, P0 ;  /* 0x00000009ff177e24 */ /* 0x000fca00080e06ff */
[----:B------:R-:W2:Y:S04]  /*09d0*/  LDG.E.128.CONSTANT R4, desc[UR6][R22.64] ;  /* 0x0000000616047981 */ /* 0x000ea8000c1e9d00 */
[----:B------:R-:W3:Y:S04]  /*09e0*/  LDG.E.128.CONSTANT R12, desc[UR6][R22.64+0x10] ;  /* 0x00001006160c7981 */ /* 0x000ee8000c1e9d00 */
[----:B------:R-:W4:Y:S01]  /*09f0*/  LDG.E.128.CONSTANT R16, desc[UR6][R22.64+0x20] ;  /* 0x0000200616107981 */ /* 0x000f22000c1e9d00 */
[----:B------:R-:W-:Y:S01]  /*0a00*/  LOP3.LUT R20, R0, 0x1, RZ, 0xc0, !PT ;  /* 0x0000000100147812 */ /* 0x000fe200078ec0ff */
[----:B------:R-:W-:Y:S01]  /*0a10*/  IMAD.MOV.U32 R24, RZ, RZ, 0x20fd8164 ;  /* 0x20fd8164ff187424 */ /* 0x000fe200078e00ff */
[----:B------:R-:W-:Y:S01]  /*0a20*/  DSETP.NEU.AND P1, PT, |R10|, +INF , PT ;  /* 0x7ff000000a00742a */ /* 0x000fe20003f2d200 */
[----:B------:R-:W-:Y:S01]  /*0a30*/  IMAD.MOV.U32 R25, RZ, RZ, 0x3da8ff83 ;  /* 0x3da8ff83ff197424 */ /* 0x000fe200078e00ff */
[----:B------:R-:W-:Y:S01]  /*0a40*/  ISETP.NE.U32.AND P0, PT, R20, 0x1, PT ;  /* 0x000000011400780c */ /* 0x000fe20003f05070 */
[----:B------:R-:W-:Y:S01]  /*0a50*/  DMUL R20, R8, R8 ;  /* 0x0000000808147228 */ /* 0x000fe20000000000 */
[----:B------:R-:W-:Y:S02]  /*0a60*/  BSSY.RECONVERGENT B0, `(.L_x_24) ;  /* 0x000002b000007945 */ /* 0x000fe40003800200 */
[----:B------:R-:W-:-:S02]  /*0a70*/  FSEL R24, R24, -8.06006814911005101289e+34, !P0 ;  /* 0xf9785eba18187808 */ /* 0x000fc40004000000 */
[----:B------:R-:W-:-:S06]  /*0a80*/  FSEL R25, -R25, 0.11223486810922622681, !P0 ;  /* 0x3de5db6519197808 */ /* 0x000fcc0004000100 */
[----:B--2---:R-:W-:-:S08]  /*0a90*/  DFMA R4, R20, R24, R4 ;  /* 0x000000181404722b */ /* 0x004fd00000000004 */
[----:B------:R-:W-:-:S08]  /*0aa0*/  DFMA R4, R20, R4, R6 ;  /* 0x000000041404722b */ /* 0x000fd00000000006 */
[----:B---3--:R-:W-:-:S08]  /*0ab0*/  DFMA R4, R20, R4, R12 ;  /* 0x000000041404722b */ /* 0x008fd0000000000c */
[----:B------:R-:W-:Y:S02]  /*0ac0*/  DFMA R4, R20, R4, R14 ;  /* 0x000000041404722b */ /* 0x000fe4000000000e */
[----:B------:R-:W-:-:S06]  /*0ad0*/  @!P1 DMUL R14, RZ, R10 ;  /* 0x0000000aff0e9228 */ /* 0x000fcc0000000000 */
[----:B----4-:R-:W-:-:S08]  /*0ae0*/  DFMA R4, R20, R4, R16 ;  /* 0x000000041404722b */ /* 0x010fd00000000010 */
[----:B------:R-:W-:-:S08]  /*0af0*/  DFMA R4, R20, R4, R18 ;  /* 0x000000041404722b */ /* 0x000fd00000000012 */
[----:B------:R-:W-:Y:S02]  /*0b00*/  DFMA R8, R4, R8, R8 ;  /* 0x000000080408722b */ /* 0x000fe40000000008 */
[----:B------:R-:W-:-:S10]  /*0b10*/  DFMA R4, R20, R4, 1 ;  /* 0x3ff000001404742b */ /* 0x000fd40000000004 */
[----:B------:R-:W-:Y:S02]  /*0b20*/  FSEL R6, R4, R8, !P0 ;  /* 0x0000000804067208 */ /* 0x000fe40004000000 */
[----:B------:R-:W-:Y:S02]  /*0b30*/  FSEL R7, R5, R9, !P0 ;  /* 0x0000000905077208 */ /* 0x000fe40004000000 */
[----:B------:R-:W-:Y:S01]  /*0b40*/  LOP3.LUT P0, RZ, R0, 0x2, RZ, 0xc0, !PT ;  /* 0x0000000200ff7812 */ /* 0x000fe2000780c0ff */
[----:B------:R-:W-:-:S03]  /*0b50*/  @!P1 IMAD.MOV.U32 R0, RZ, RZ, RZ ;  /* 0x000000ffff009224 */ /* 0x000fc600078e00ff */
[----:B------:R-:W-:-:S10]  /*0b60*/  DADD R4, RZ, -R6 ;  /* 0x00000000ff047229 */ /* 0x000fd40000000806 */
[----:B------:R-:W-:Y:S02]  /*0b70*/  FSEL R12, R6, R4, !P0 ;  /* 0x00000004060c7208 */ /* 0x000fe40004000000 */
[----:B------:R-:W-:Y:S01]  /*0b80*/  FSEL R13, R7, R5, !P0 ;  /* 0x00000005070d7208 */ /* 0x000fe20004000000 */
[----:B------:R-:W-:Y:S06]  /*0b90*/  @!P1 BRA `(.L_x_25) ;  /* 0x00000000005c9947 */ /* 0x000fec0003800000 */
[----:B------:R-:W-:Y:S01]  /*0ba0*/  UMOV UR8, 0x6dc9c883 ;  /* 0x6dc9c88300087882 */ /* 0x000fe20000000000 */
[----:B------:R-:W-:Y:S01]  /*0bb0*/  UMOV UR9, 0x3fe45f30 ;  /* 0x3fe45f3000097882 */ /* 0x000fe20000000000 */
[C---:B------:R-:W-:Y:S02]  /*0bc0*/  DSETP.GE.AND P0, PT, |R10|.reuse, 2.14748364800000000000e+09, PT ;  /* 0x41e000000a00742a */ /* 0x040fe40003f06200 */
        /* <DEDUP_REMOVED lines=17> */
[----:B------:R-:W-:Y:S02]  /*0ce0*/  IMAD.MOV.U32 R0, RZ, RZ, R6 ;  /* 0x000000ffff007224 */ /* 0x000fe400078e0006 */
[----:B------:R-:W-:Y:S02]  /*0cf0*/  IMAD.MOV.U32 R14, RZ, RZ, R8 ;  /* 0x000000ffff0e7224 */ /* 0x000fe400078e0008 */
[----:B------:R-:W-:-:S07]  /*0d00*/  IMAD.MOV.U32 R15, RZ, RZ, R9 ;  /* 0x000000ffff0f7224 */ /* 0x000fce00078e0009 */
.L_x_25:
[----:B------:R-:W-:Y:S05]  /*0d10*/  BSYNC.RECONVERGENT B0 ;  /* 0x0000000000007941 */ /* 0x000fea0003800200 */
.L_x_24:
        /* <DEDUP_REMOVED lines=9> */
[----:B------:R-:W-:-:S02]  /*0db0*/  IMAD.MOV.U32 R24, RZ, RZ, 0x20fd8164 ;  /* 0x20fd8164ff187424 */ /* 0x000fc400078e00ff */
[----:B------:R-:W-:Y:S01]  /*0dc0*/  IMAD.MOV.U32 R25, RZ, RZ, 0x3da8ff83 ;  /* 0x3da8ff83ff197424 */ /* 0x000fe200078e00ff */
[----:B------:R-:W-:Y:S01]  /*0dd0*/  ISETP.NE.U32.AND P0, PT, R20, 0x1, PT ;  /* 0x000000011400780c */ /* 0x000fe20003f05070 */
[----:B------:R-:W-:-:S03]  /*0de0*/  DMUL R20, R14, R14 ;  /* 0x0000000e0e147228 */ /* 0x000fc60000000000 */
[----:B------:R-:W-:Y:S02]  /*0df0*/  FSEL R24, R24, -8.06006814911005101289e+34, !P0 ;  /* 0xf9785eba18187808 */ /* 0x000fe40004000000 */
[----:B------:R-:W-:-:S06]  /*0e00*/  FSEL R25, -R25, 0.11223486810922622681, !P0 ;  /* 0x3de5db6519197808 */ /* 0x000fcc0004000100 */
[----:B--2---:R-:W-:-:S08]  /*0e10*/  DFMA R4, R20, R24, R4 ;  /* 0x000000181404722b */ /* 0x004fd00000000004 */
[----:B------:R-:W-:-:S08]  /*0e20*/  DFMA R4, R20, R4, R6 ;  /* 0x000000041404722b */ /* 0x000fd00000000006 */
[----:B---3--:R-:W-:-:S08]  /*0e30*/  DFMA R4, R20, R4, R8 ;  /* 0x000000041404722b */ /* 0x008fd00000000008 */
[----:B------:R-:W-:-:S08]  /*0e40*/  DFMA R4, R20, R4, R10 ;  /* 0x000000041404722b */ /* 0x000fd0000000000a */
[----:B----4-:R-:W-:-:S08]  /*0e50*/  DFMA R4, R20, R4, R16 ;  /* 0x000000041404722b */ /* 0x010fd00000000010 */
[----:B------:R-:W-:-:S08]  /*0e60*/  DFMA R4, R20, R4, R18 ;  /* 0x000000041404722b */ /* 0x000fd00000000012 */
[----:B------:R-:W-:Y:S02]  /*0e70*/  DFMA R14, R4, R14, R14 ;  /* 0x0000000e040e722b */ /* 0x000fe4000000000e */
[----:B------:R-:W-:-:S10]  /*0e80*/  DFMA R4, R20, R4, 1 ;  /* 0x3ff000001404742b */ /* 0x000fd40000000004 */
[----:B------:R-:W-:Y:S02]  /*0e90*/  FSEL R6, R4, R14, !P0 ;  /* 0x0000000e04067208 */ /* 0x000fe40004000000 */
[----:B------:R-:W-:Y:S02]  /*0ea0*/  FSEL R7, R5, R15, !P0 ;  /* 0x0000000f05077208 */ /* 0x000fe40004000000 */
[----:B------:R-:W-:-:S04]  /*0eb0*/  LOP3.LUT P0, RZ, R0, 0x2, RZ, 0xc0, !PT ;  /* 0x0000000200ff7812 */ /* 0x000fc8000780c0ff */
[----:B------:R-:W-:-:S10]  /*0ec0*/  DADD R4, RZ, -R6 ;  /* 0x00000000ff047229 */ /* 0x000fd40000000806 */
[----:B------:R-:W-:Y:S02]  /*0ed0*/  FSEL R15, R7, R5, !P0 ;  /* 0x00000005070f7208 */ /* 0x000fe40004000000 */
[----:B------:R-:W-:Y:S01]  /*0ee0*/  FSEL R14, R6, R4, !P0 ;  /* 0x00000004060e7208 */ /* 0x000fe20004000000 */
[----:B------:R-:W-:Y:S01]  /*0ef0*/  SHFL.DOWN PT, R5, R13, 0x10, 0x1f ;  /* 0x0a001f000d057f89 */ /* 0x000fe200000e0000 */
[----:B------:R-:W-:-:S03]  /*0f00*/  ISETP.NE.AND P0, PT, R3, RZ, PT ;  /* 0x000000ff0300720c */ /* 0x000fc60003f05270 */
[----:B------:R-:W0:Y:S04]  /*0f10*/  SHFL.DOWN PT, R4, R12, 0x10, 0x1f ;  /* 0x0a001f000c047f89 */ /* 0x000e2800000e0000 */
[----:B------:R-:W-:Y:S04]  /*0f20*/  SHFL.DOWN PT, R7, R15, 0x10, 0x1f ;  /* 0x0a001f000f077f89 */ /* 0x000fe800000e0000 */
[----:B------:R-:W1:Y:S01]  /*0f30*/  SHFL.DOWN PT, R6, R14, 0x10, 0x1f ;  /* 0x0a001f000e067f89 */ /* 0x000e6200000e0000 */
[----:B0-----:R-:W-:-:S07]  /*0f40*/  DADD R4, R4, R12 ;  /* 0x0000000004047229 */ /* 0x001fce000000000c */
[----:B------:R-:W-:Y:S01]  /*0f50*/  SHFL.DOWN PT, R9, R5, 0x8, 0x1f ;  /* 0x09001f0005097f89 */ /* 0x000fe200000e0000 */
[----:B-1----:R-:W-:-:S03]  /*0f60*/  DADD R6, R6, R14 ;  /* 0x0000000006067229 */ /* 0x002fc6000000000e */
        /* <DEDUP_REMOVED lines=16> */
[----:B------:R0:W2:Y:S01]  /*1070*/  SHFL.DOWN PT, R9, R5, 0x1, 0x1f ;  /* 0x08201f0005097f89 */ /* 0x0000a200000e0000 */
[----:B-1----:R-:W-:-:S03]  /*1080*/  DADD R6, R14, R6 ;  /* 0x000000000e067229 */ /* 0x002fc60000000006 */
[----:B------:R0:W1:Y:S04]  /*1090*/  SHFL.DOWN PT, R8, R4, 0x1, 0x1f ;  /* 0x08201f0004087f89 */ /* 0x00006800000e0000 */
[----:B------:R0:W3:Y:S04]  /*10a0*/  SHFL.DOWN PT, R11, R7, 0x1, 0x1f ;  /* 0x08201f00070b7f89 */ /* 0x0000e800000e0000 */
[----:B------:R0:W4:Y:S01]  /*10b0*/  SHFL.DOWN PT, R10, R6, 0x1, 0x1f ;  /* 0x08201f00060a7f89 */ /* 0x00012200000e0000 */
[----:B------:R-:W-:Y:S05]  /*10c0*/  @P0 EXIT ;  /* 0x000000000000094d */ /* 0x000fea0003800000 */
[----:B------:R-:W5:Y:S01]  /*10d0*/  LDC.64 R12, c[0x0][0x3b8] ;  /* 0x0000ee00ff0c7b82 */ /* 0x000f620000000a00 */
[----:B------:R-:W-:Y:S01]  /*10e0*/  VIADD R17, R2, UR4 ;  /* 0x0000000402117c36 */ /* 0x000fe20008000000 */
[----:B-12---:R-:W-:Y:S02]  /*10f0*/  DADD R8, R4, R8 ;  /* 0x0000000004087229 */ /* 0x006fe40000000008 */
[----:B---34-:R-:W-:-:S04]  /*1100*/  DADD R10, R6, R10 ;  /* 0x00000000060a7229 */ /* 0x018fc8000000000a */
[----:B------:R-:W0:Y:S01]  /*1110*/  LDC.64 R14, c[0x0][0x3c0] ;  /* 0x0000f000ff0e7b82 */ /* 0x000e220000000a00 */
[----:B-----5:R-:W-:-:S05]  /*1120*/  IMAD.WIDE.U32 R2, R17, 0x8, R12 ;  /* 0x0000000811027825 */ /* 0x020fca00078e000c */
[----:B------:R-:W-:Y:S01]  /*1130*/  REDG.E.ADD.F64.RN.STRONG.GPU desc[UR6][R2.64], R8 ;  /* 0x00000008020079a6 */ /* 0x000fe2000c12ff06 */
[----:B0-----:R-:W-:-:S05]  /*1140*/  IMAD.WIDE.U32 R4, R17, 0x8, R14 ;  /* 0x0000000811047825 */ /* 0x001fca00078e000e */
[----:B------:R-:W-:Y:S01]  /*1150*/  REDG.E.ADD.F64.RN.STRONG.GPU desc[UR6][R4.64], R10 ;  /* 0x0000000a040079a6 */ /* 0x000fe2000c12ff06 */
[----:B------:R-:W-:Y:S05]  /*1160*/  EXIT ;  /* 0x000000000000794d */ /* 0x000fea0003800000 */
        .weak           $__internal_1_$__cuda_sm20_dsqrt_rn_f64_mediumpath_v1
        .type           $__internal_1_$__cuda_sm20_dsqrt_rn_f64_mediumpath_v1,@function
        .size           $__internal_1_$__cuda_sm20_dsqrt_rn_f64_mediumpath_v1,($_Z8focus_ab7double3PKS_iS1_iPdS2_$__internal_trig_reduction_slowpathd - $__internal_1_$__cuda_sm20_dsqrt_rn_f64_mediumpath_v1)
$__internal_1_$__cuda_sm20_dsqrt_rn_f64_mediumpath_v1:
[----:B------:R-:W-:Y:S01]  /*1170*/  ISETP.GE.U32.AND P0, PT, R6, -0x3400000, PT ;  /* 0xfcc000000600780c */ /* 0x000fe20003f06070 */
[----:B------:R-:W-:Y:S01]  /*1180*/  BSSY.RECONVERGENT B1, `(.L_x_26) ;  /* 0x0000024000017945 */ /* 0x000fe20003800200 */
[----:B------:R-:W-:-:S11]  /*1190*/  IMAD.MOV.U32 R6, RZ, RZ, R0 ;  /* 0x000000ffff067224 */ /* 0x000fd600078e0000 */
[----:B------:R-:W-:Y:S05]  /*11a0*/  @!P0 BRA `(.L_x_27) ;  /* 0x0000000000208947 */ /* 0x000fea0003800000 */
[----:B------:R-:W-:-:S10]  /*11b0*/  DFMA.RM R18, R18, R4, R8 ;  /* 0x000000041212722b */ /* 0x000fd40000004008 */
[----:B------:R-:W-:-:S05]  /*11c0*/  IADD3 R4, P0, PT, R18, 0x1, RZ ;  /* 0x0000000112047810 */ /* 0x000fca0007f1e0ff */
[----:B------:R-:W-:-:S06]  /*11d0*/  IMAD.X R5, RZ, RZ, R19, P0 ;  /* 0x000000ffff057224 */ /* 0x000fcc00000e0613 */
[----:B------:R-:W-:-:S08]  /*11e0*/  DFMA.RP R6, -R18, R4, R6 ;  /* 0x000000041206722b */ /* 0x000fd00000008106 */
[----:B------:R-:W-:-:S06]  /*11f0*/  DSETP.GT.AND P0, PT, R6, RZ, PT ;  /* 0x000000ff0600722a */ /* 0x000fcc0003f04000 */
[----:B------:R-:W-:Y:S02]  /*1200*/  FSEL R4, R4, R18, P0 ;  /* 0x0000001204047208 */ /* 0x000fe40000000000 */
[----:B------:R-:W-:Y:S01]  /*1210*/  FSEL R5, R5, R19, P0 ;  /* 0x0000001305057208 */ /* 0x000fe20000000000 */
[----:B------:R-:W-:Y:S06]  /*1220*/  BRA `(.L_x_28) ;  /* 0x0000000000647947 */ /* 0x000fec0003800000 */
.L_x_27:
[----:B------:R-:W-:-:S14]  /*1230*/  DSETP.NE.AND P0, PT, R6, RZ, PT ;  /* 0x000000ff0600722a */ /* 0x000fdc0003f05000 */
[----:B------:R-:W-:Y:S05]  /*1240*/  @!P0 BRA `(.L_x_29) ;  /* 0x0000000000588947 */ /* 0x000fea0003800000 */
[----:B------:R-:W-:-:S13]  /*1250*/  ISETP.GE.AND P0, PT, R7, RZ, PT ;  /* 0x000000ff0700720c */ /* 0x000fda0003f06270 */
[----:B------:R-:W-:Y:S02]  /*1260*/  @!P0 IMAD.MOV.U32 R4, RZ, RZ, 0x0 ;  /* 0x00000000ff048424 */ /* 0x000fe400078e00ff */
[----:B------:R-:W-:Y:S01]  /*1270*/  @!P0 IMAD.MOV.U32 R5, RZ, RZ, -0x80000 ;  /* 0xfff80000ff058424 */ /* 0x000fe200078e00ff */
[----:B------:R-:W-:Y:S06]  /*1280*/  @!P0 BRA `(.L_x_28) ;  /* 0x00000000004c8947 */ /* 0x000fec0003800000 */
[----:B------:R-:W-:-:S13]  /*1290*/  ISETP.GT.AND P0, PT, R7, 0x7fefffff, PT ;  /* 0x7fefffff0700780c */ /* 0x000fda0003f04270 */
[----:B------:R-:W-:Y:S05]  /*12a0*/  @P0 BRA `(.L_x_29) ;  /* 0x0000000000400947 */ /* 0x000fea0003800000 */
[----:B------:R-:W-:Y:S01]  /*12b0*/  DMUL R6, R6, 8.11296384146066816958e+31 ;  /* 0x4690000006067828 */ /* 0x000fe20000000000 */
[----:B------:R-:W-:Y:S02]  /*12c0*/  IMAD.MOV.U32 R4, RZ, RZ, RZ ;  /* 0x000000ffff047224 */ /* 0x000fe400078e00ff */
[----:B------:R-:W-:Y:S02]  /*12d0*/  IMAD.MOV.U32 R18, RZ, RZ, 0x0 ;  /* 0x00000000ff127424 */ /* 0x000fe400078e00ff */
[----:B------:R-:W-:Y:S01]  /*12e0*/  IMAD.MOV.U32 R19, RZ, RZ, 0x3fd80000 ;  /* 0x3fd80000ff137424 */ /* 0x000fe200078e00ff */
[----:B------:R-:W0:Y:S02]  /*12f0*/  MUFU.RSQ64H R5, R7 ;  /* 0x0000000700057308 */ /* 0x000e240000001c00 */
[----:B0-----:R-:W-:-:S08]  /*1300*/  DMUL R8, R4, R4 ;  /* 0x0000000404087228 */ /* 0x001fd00000000000 */
[----:B------:R-:W-:-:S08]  /*1310*/  DFMA R8, R6, -R8, 1 ;  /* 0x3ff000000608742b */ /* 0x000fd00000000808 */
[----:B------:R-:W-:Y:S02]  /*1320*/  DFMA R18, R8, R18, 0.5 ;  /* 0x3fe000000812742b */ /* 0x000fe40000000012 */
[----:B------:R-:W-:-:S08]  /*1330*/  DMUL R8, R4, R8 ;  /* 0x0000000804087228 */ /* 0x000fd00000000000 */
[----:B------:R-:W-:-:S08]  /*1340*/  DFMA R8, R18, R8, R4 ;  /* 0x000000081208722b */ /* 0x000fd00000000004 */
[----:B------:R-:W-:Y:S02]  /*1350*/  DMUL R4, R6, R8 ;  /* 0x0000000806047228 */ /* 0x000fe40000000000 */
[----:B------:R-:W-:-:S06]  /*1360*/  VIADD R9, R9, 0xfff00000 ;  /* 0xfff0000009097836 */ /* 0x000fcc0000000000 */
[----:B------:R-:W-:-:S08]  /*1370*/  DFMA R18, R4, -R4, R6 ;  /* 0x800000040412722b */ /* 0x000fd00000000006 */
[----:B------:R-:W-:-:S10]  /*1380*/  DFMA R4, R8, R18, R4 ;  /* 0x000000120804722b */ /* 0x000fd40000000004 */
[----:B------:R-:W-:Y:S01]  /*1390*/  VIADD R5, R5, 0xfcb00000 ;  /* 0xfcb0000005057836 */ /* 0x000fe20000000000 */
[----:B------:R-:W-:Y:S06]  /*13a0*/  BRA `(.L_x_28) ;  /* 0x0000000000047947 */ /* 0x000fec0003800000 */
.L_x_29:
[----:B------:R-:W-:-:S11]  /*13b0*/  DADD R4, R6, R6 ;  /* 0x0000000006047229 */ /* 0x000fd60000000006 */
.L_x_28:
[----:B------:R-:W-:Y:S05]  /*13c0*/  BSYNC.RECONVERGENT B1 ;  /* 0x0000000000017941 */ /* 0x000fea0003800200 */
.L_x_26:
[----:B------:R-:W-:-:S04]  /*13d0*/  IMAD.MOV.U32 R21, RZ, RZ, 0x0 ;  /* 0x00000000ff157424 */ /* 0x000fc800078e00ff */
[----:B------:R-:W-:Y:S05]  /*13e0*/  RET.REL.NODEC R20 `(_Z8focus_ab7double3PKS_iS1_iPdS2_) ;  /* 0xffffffec14047950 */ /* 0x000fea0003c3ffff */
        .type           $_Z8focus_ab7double3PKS_iS1_iPdS2_$__internal_trig_reduction_slowpathd,@function
        .size           $_Z8focus_ab7double3PKS_iS1_iPdS2_$__internal_trig_reduction_slowpathd,(.L_x_40 - $_Z8focus_ab7double3PKS_iS1_iPdS2_$__internal_trig_reduction_slowpathd)
$_Z8focus_ab7double3PKS_iS1_iPdS2_$__internal_trig_reduction_slowpathd:
[--C-:B------:R-:W-:Y:S01]  /*13f0*/  SHF.R.U32.HI R4, RZ, 0x14, R5.reuse ;  /* 0x00000014ff047819 */ /* 0x100fe20000011605 */
[----:B------:R-:W-:Y:S02]  /*1400*/  IMAD.MOV.U32 R9, RZ, RZ, R5 ;  /* 0x000000ffff097224 */ /* 0x000fe400078e0005 */
[----:B------:R-:W-:Y:S01]  /*1410*/  IMAD.MOV.U32 R6, RZ, RZ, RZ ;  /* 0x000000ffff067224 */ /* 0x000fe200078e00ff */
[----:B------:R-:W-:-:S04]  /*1420*/  LOP3.LUT R7, R4, 0x7ff, RZ, 0xc0, !PT ;  /* 0x000007ff04077812 */ /* 0x000fc800078ec0ff */
[----:B------:R-:W-:-:S13]  /*1430*/  ISETP.NE.AND P0, PT, R7, 0x7ff, PT ;  /* 0x000007ff0700780c */ /* 0x000fda0003f05270 */
[----:B------:R-:W-:Y:S05]  /*1440*/  @!P0 BRA `(.L_x_30) ;  /* 0x0000000800488947 */ /* 0x000fea0003800000 */
[----:B------:R-:W-:Y:S01]  /*1450*/  VIADD R7, R7, 0xfffffc00 ;  /* 0xfffffc0007077836 */ /* 0x000fe20000000000 */
[----:B------:R-:W-:Y:S01]  /*1460*/  BSSY.RECONVERGENT B2, `(.L_x_31) ;  /* 0x000002f000027945 */ /* 0x000fe20003800200 */
[----:B------:R-:W-:-:S03]  /*1470*/  CS2R R16, SRZ ;  /* 0x0000000000107805 */ /* 0x000fc6000001ff00 */
[----:B------:R-:W-:Y:S02]  /*1480*/  SHF.R.U32.HI R6, RZ, 0x6, R7 ;  /* 0x00000006ff067819 */ /* 0x000fe40000011607 */
[----:B------:R-:W-:Y:S02]  /*1490*/  ISETP.GE.U32.AND P0, PT, R7, 0x80, PT ;  /* 0x000000800700780c */ /* 0x000fe40003f06070 */
[C---:B------:R-:W-:Y:S02]  /*14a0*/  IADD3 R7, PT, PT, -R6.reuse, 0x13, RZ ;  /* 0x0000001306077810 */ /* 0x040fe40007ffe1ff */
[----:B------:R-:W-:Y:S02]  /*14b0*/  IADD3 R23, PT, PT, -R6, 0xf, RZ ;  /* 0x0000000f06177810 */ /* 0x000fe40007ffe1ff */
[----:B------:R-:W-:-:S04]  /*14c0*/  SEL R7, R7, 0x12, P0 ;  /* 0x0000001207077807 */ /* 0x000fc80000000000 */
[----:B------:R-:W-:-:S13]  /*14d0*/  ISETP.GE.AND P0, PT, R23, R7, PT ;  /* 0x000000071700720c */ /* 0x000fda0003f06270 */
[----:B------:R-:W-:Y:S05]  /*14e0*/  @P0 BRA `(.L_x_32) ;  /* 0x0000000000980947 */ /* 0x000fea0003800000 */
[----:B------:R-:W0:Y:S01]  /*14f0*/  LDC.64 R14, c[0x0][0x358] ;  /* 0x0000d600ff0e7b82 */ /* 0x000e220000000a00 */
[C---:B------:R-:W-:Y:S01]  /*1500*/  SHF.L.U64.HI R18, R8.reuse, 0xb, R9 ;  /* 0x0000000b08127819 */ /* 0x040fe20000010209 */
[----:B------:R-:W-:Y:S01]  /*1510*/  BSSY.RECONVERGENT B3, `(.L_x_33) ;  /* 0x0000022000037945 */ /* 0x000fe20003800200 */
[----:B------:R-:W-:Y:S01]  /*1520*/  IMAD.SHL.U32 R9, R8, 0x800, RZ ;  /* 0x0000080008097824 */ /* 0x000fe200078e00ff */
[----:B------:R-:W-:Y:S01]  /*1530*/  IADD3 R21, PT, PT, RZ, -R6, -R7 ;  /* 0x80000006ff157210 */ /* 0x000fe20007ffe807 */
[----:B------:R-:W-:Y:S01]  /*1540*/  IMAD.MOV.U32 R20, RZ, RZ, RZ ;  /* 0x000000ffff147224 */ /* 0x000fe200078e00ff */
[----:B------:R-:W-:Y:S02]  /*1550*/  CS2R R16, SRZ ;  /* 0x0000000000107805 */ /* 0x000fe4000001ff00 */
[----:B------:R-:W-:-:S07]  /*1560*/  LOP3.LUT R8, R18, 0x80000000, RZ, 0xfc, !PT ;  /* 0x8000000012087812 */ /* 0x000fce00078efcff */
.L_x_34:
[----:B------:R-:W1:Y:S01]  /*1570*/  LDC.64 R18, c[0x4][RZ] ;  /* 0x01000000ff127b82 */ /* 0x000e620000000a00 */
[----:B0-----:R-:W-:Y:S02]  /*1580*/  R2UR UR8, R14 ;  /* 0x000000000e0872ca */ /* 0x001fe400000e0000 */
[----:B------:R-:W-:Y:S01]  /*1590*/  R2UR UR9, R15 ;  /* 0x000000000f0972ca */ /* 0x000fe200000e0000 */
[----:B-1----:R-:W-:-:S12]  /*15a0*/  IMAD.WIDE R18, R23, 0x8, R18 ;  /* 0x0000000817127825 */ /* 0x002fd800078e0212 */
[----:B------:R-:W2:Y:S01]  /*15b0*/  LDG.E.64.CONSTANT R18, desc[UR8][R18.64] ;  /* 0x0000000812127981 */ /* 0x000ea2000c1e9b00 */
[----:B------:R-:W-:Y:S02]  /*15c0*/  VIADD R21, R21, 0x1 ;  /* 0x0000000115157836 */ /* 0x000fe40000000000 */
[----:B------:R-:W-:Y:S02]  /*15d0*/  VIADD R23, R23, 0x1 ;  /* 0x0000000117177836 */ /* 0x000fe40000000000 */
[----:B--2---:R-:W-:-:S04]  /*15e0*/  IMAD.WIDE.U32 R16, P2, R18, R9, R16 ;  /* 0x0000000912107225 */ /* 0x004fc80007840010 */
[----:B------:R-:W-:Y:S02]  /*15f0*/  IMAD R25, R18, R8, RZ ;  /* 0x0000000812197224 */ /* 0x000fe400078e02ff */
[CC--:B------:R-:W-:Y:S02]  /*1600*/  IMAD R22, R19.reuse, R9.reuse, RZ ;  /* 0x0000000913167224 */ /* 0x0c0fe400078e02ff */
[----:B------:R-:W-:Y:S01]  /*1610*/  IMAD.HI.U32 R27, R19, R9, RZ ;  /* 0x00000009131b7227 */ /* 0x000fe200078e00ff */
[----:B------:R-:W-:-:S03]  /*1620*/  IADD3 R17, P0, PT, R25, R17, RZ ;  /* 0x0000001119117210 */ /* 0x000fc60007f1e0ff */
[----:B------:R-:W-:Y:S01]  /*1630*/  IMAD R25, R20, 0x8, R1 ;  /* 0x0000000814197824 */ /* 0x000fe200078e0201 */
[----:B------:R-:W-:Y:S01]  /*1640*/  IADD3 R17, P1, PT, R22, R17, RZ ;  /* 0x0000001116117210 */ /* 0x000fe20007f3e0ff */
[----:B------:R-:W-:-:S04]  /*1650*/  IMAD.HI.U32 R22, R18, R8, RZ ;  /* 0x0000000812167227 */ /* 0x000fc800078e00ff */
[----:B------:R-:W-:Y:S01]  /*1660*/  IMAD.X R18, RZ, RZ, R22, P2 ;  /* 0x000000ffff127224 */ /* 0x000fe200010e0616 */
[----:B------:R0:W-:Y:S01]  /*1670*/  STL.64 [R25], R16 ;  /* 0x0000001019007387 */ /* 0x0001e20000100a00 */
[----:B------:R-:W-:-:S03]  /*1680*/  IMAD.HI.U32 R22, R19, R8, RZ ;  /* 0x0000000813167227 */ /* 0x000fc600078e00ff */
[----:B------:R-:W-:Y:S01]  /*1690*/  IADD3.X R18, P0, PT, R27, R18, RZ, P0, !PT ;  /* 0x000000121b127210 */ /* 0x000fe2000071e4ff */
[----:B------:R-:W-:Y:S02]  /*16a0*/  IMAD R19, R19, R8, RZ ;  /* 0x0000000813137224 */ /* 0x000fe400078e02ff */
[----:B------:R-:W-:-:S03]  /*16b0*/  VIADD R20, R20, 0x1 ;  /* 0x0000000114147836 */ /* 0x000fc60000000000 */
[----:B------:R-:W-:Y:S01]  /*16c0*/  IADD3.X R19, P1, PT, R19, R18, RZ, P1, !PT ;  /* 0x0000001213137210 */ /* 0x000fe20000f3e4ff */
[----:B------:R-:W-:Y:S01]  /*16d0*/  IMAD.X R18, RZ, RZ, R22, P0 ;  /* 0x000000ffff127224 */ /* 0x000fe200000e0616 */
[----:B------:R-:W-:-:S03]  /*16e0*/  ISETP.NE.AND P0, PT, R21, -0xf, PT ;  /* 0xfffffff11500780c */ /* 0x000fc60003f05270 */
[----:B------:R-:W-:Y:S02]  /*16f0*/  IMAD.X R18, RZ, RZ, R18, P1 ;  /* 0x000000ffff127224 */ /* 0x000fe400008e0612 */
[----:B0-----:R-:W-:Y:S02]  /*1700*/  IMAD.MOV.U32 R16, RZ, RZ, R19 ;  /* 0x000000ffff107224 */ /* 0x001fe400078e0013 */
[----:B------:R-:W-:-:S06]  /*1710*/  IMAD.MOV.U32 R17, RZ, RZ, R18 ;  /* 0x000000ffff117224 */ /* 0x000fcc00078e0012 */
[----:B------:R-:W-:Y:S05]  /*1720*/  @P0 BRA `(.L_x_34) ;  /* 0xfffffffc00900947 */ /* 0x000fea000383ffff */
[----:B------:R-:W-:Y:S05]  /*1730*/  BSYNC.RECONVERGENT B3 ;  /* 0x0000000000037941 */ /* 0x000fea0003800200 */
.L_x_33:
[----:B------:R-:W-:-:S07]  /*1740*/  IMAD.MOV.U32 R23, RZ, RZ, R7 ;  /* 0x000000ffff177224 */ /* 0x000fce00078e0007 */
.L_x_32:
[----:B------:R-:W-:Y:S05]  /*1750*/  BSYNC.RECONVERGENT B2 ;  /* 0x0000000000027941 */ /* 0x000fea0003800200 */
.L_x_31:
[----:B------:R-:W-:Y:S01]  /*1760*/  LOP3.LUT P0, R27, R4, 0x3f, RZ, 0xc0, !PT ;  /* 0x0000003f041b7812 */ /* 0x000fe2000780c0ff */
[----:B------:R-:W-:-:S04]  /*1770*/  IMAD.IADD R6, R6, 0x1, R23 ;  /* 0x0000000106067824 */ /* 0x000fc800078e0217 */
[----:B------:R-:W-:-:S05]  /*1780*/  IMAD.U32 R29, R6, 0x8, R1 ;  /* 0x00000008061d7824 */ /* 0x000fca00078e0001 */
[----:B------:R0:W-:Y:S04]  /*1790*/  STL.64 [R29+-0x78], R16 ;  /* 0xffff88101d007387 */ /* 0x0001e80000100a00 */
[----:B------:R-:W2:Y:S04]  /*17a0*/  @P0 LDL.64 R18, [R1+0x8] ;  /* 0x0000080001120983 */ /* 0x000ea80000100a00 */
[----:B------:R-:W3:Y:S04]  /*17b0*/  LDL.64 R8, [R1+0x10] ;  /* 0x0000100001087983 */ /* 0x000ee80000100a00 */
[----:B------:R-:W0:Y:S01]  /*17c0*/  LDL.64 R6, [R1+0x18] ;  /* 0x0000180001067983 */ /* 0x000e220000100a00 */
[----:B------:R-:W-:Y:S01]  /*17d0*/  @P0 LOP3.LUT R4, R27, 0x3f, RZ, 0x3c, !PT ;  /* 0x0000003f1b040812 */ /* 0x000fe200078e3cff */
[----:B------:R-:W-:Y:S01]  /*17e0*/  BSSY.RECONVERGENT B2, `(.L_x_35) ;  /* 0x0000034000027945 */ /* 0x000fe20003800200 */
[----:B--2---:R-:W-:-:S02]  /*17f0*/  @P0 SHF.R.U64 R15, R18, 0x1, R19 ;  /* 0x00000001120f0819 */ /* 0x004fc40000001213 */
[----:B------:R-:W-:Y:S02]  /*1800*/  @P0 SHF.R.U32.HI R19, RZ, 0x1, R19 ;  /* 0x00000001ff130819 */ /* 0x000fe40000011613 */
[CC--:B---3--:R-:W-:Y:S02]  /*1810*/  @P0 SHF.L.U32 R21, R8.reuse, R27.reuse, RZ ;  /* 0x0000001b08150219 */ /* 0x0c8fe400000006ff */
[----:B------:R-:W-:Y:S02]  /*1820*/  @P0 SHF.R.U64 R14, R15, R4, R19 ;  /* 0x000000040f0e0219 */ /* 0x000fe40000001213 */
[--C-:B------:R-:W-:Y:S02]  /*1830*/  @P0 SHF.R.U32.HI R25, RZ, 0x1, R9.reuse ;  /* 0x00000001ff190819 */ /* 0x100fe40000011609 */
[C-C-:B------:R-:W-:Y:S02]  /*1840*/  @P0 SHF.R.U64 R23, R8.reuse, 0x1, R9.reuse ;  /* 0x0000000108170819 */ /* 0x140fe40000001209 */
[----:B------:R-:W-:-:S02]  /*1850*/  @P0 SHF.L.U64.HI R18, R8, R27, R9 ;  /* 0x0000001b08120219 */ /* 0x000fc40000010209 */
[----:B------:R-:W-:Y:S02]  /*1860*/  @P0 SHF.R.U32.HI R15, RZ, R4, R19 ;  /* 0x00000004ff0f0219 */ /* 0x000fe40000011613 */
[----:B------:R-:W-:Y:S02]  /*1870*/  @P0 LOP3.LUT R8, R21, R14, RZ, 0xfc, !PT ;  /* 0x0000000e15080212 */ /* 0x000fe400078efcff */
[----:B0-----:R-:W-:Y:S02]  /*1880*/  @P0 SHF.L.U32 R16, R6, R27, RZ ;  /* 0x0000001b06100219 */ /* 0x001fe400000006ff */
[----:B------:R-:W-:Y:S01]  /*1890*/  @P0 SHF.R.U64 R23, R23, R4, R25 ;  /* 0x0000000417170219 */ /* 0x000fe20000001219 */
[----:B------:R-:W-:Y:S01]  /*18a0*/  IMAD.SHL.U32 R14, R8, 0x4, RZ ;  /* 0x00000004080e7824 */ /* 0x000fe200078e00ff */
[----:B------:R-:W-:Y:S02]  /*18b0*/  @P0 LOP3.LUT R9, R18, R15, RZ, 0xfc, !PT ;  /* 0x0000000f12090212 */ /* 0x000fe400078efcff */
[----:B------:R-:W-:-:S02]  /*18c0*/  @P0 SHF.L.U64.HI R27, R6, R27, R7 ;  /* 0x0000001b061b0219 */ /* 0x000fc40000010207 */
[----:B------:R-:W-:Y:S02]  /*18d0*/  @P0 SHF.R.U32.HI R4, RZ, R4, R25 ;  /* 0x00000004ff040219 */ /* 0x000fe40000011619 */
[----:B------:R-:W-:Y:S02]  /*18e0*/  @P0 LOP3.LUT R6, R16, R23, RZ, 0xfc, !PT ;  /* 0x0000001710060212 */ /* 0x000fe400078efcff */
[----:B------:R-:W-:Y:S02]  /*18f0*/  SHF.L.U64.HI R18, R8, 0x2, R9 ;  /* 0x0000000208127819 */ /* 0x000fe40000010209 */
[----:B------:R-:W-:Y:S02]  /*1900*/  @P0 LOP3.LUT R7, R27, R4, RZ, 0xfc, !PT ;  /* 0x000000041b070212 */ /* 0x000fe400078efcff */
[----:B------:R-:W-:Y:S02]  /*1910*/  SHF.L.W.U32.HI R9, R9, 0x2, R6 ;  /* 0x0000000209097819 */ /* 0x000fe40000010e06 */
[----:B------:R-:W-:-:S02]  /*1920*/  IADD3 RZ, P0, PT, RZ, -R14, RZ ;  /* 0x8000000effff7210 */ /* 0x000fc40007f1e0ff */
[----:B------:R-:W-:Y:S02]  /*1930*/  LOP3.LUT R4, RZ, R18, RZ, 0x33, !PT ;  /* 0x00000012ff047212 */ /* 0x000fe400078e33ff */
[----:B------:R-:W-:Y:S02]  /*1940*/  SHF.L.W.U32.HI R6, R6, 0x2, R7 ;  /* 0x0000000206067819 */ /* 0x000fe40000010e07 */
[----:B------:R-:W-:Y:S02]  /*1950*/  LOP3.LUT R8, RZ, R9, RZ, 0x33, !PT ;  /* 0x00000009ff087212 */ /* 0x000fe400078e33ff */
[----:B------:R-:W-:Y:S02]  /*1960*/  IADD3.X R15, P0, PT, RZ, R4, RZ, P0, !PT ;  /* 0x00000004ff0f7210 */ /* 0x000fe4000071e4ff */
[----:B------:R-:W-:Y:S02]  /*1970*/  LOP3.LUT R4, RZ, R6, RZ, 0x33, !PT ;  /* 0x00000006ff047212 */ /* 0x000fe400078e33ff */
[----:B------:R-:W-:-:S02]  /*1980*/  IADD3.X R8, P1, PT, RZ, R8, RZ, P0, !PT ;  /* 0x00000008ff087210 */ /* 0x000fc4000073e4ff */
[----:B------:R-:W-:-:S03]  /*1990*/  ISETP.GT.U32.AND P2, PT, R9, -0x1, PT ;  /* 0xffffffff0900780c */ /* 0x000fc60003f44070 */
[----:B------:R-:W-:Y:S01]  /*19a0*/  IMAD.X R17, RZ, RZ, R4, P1 ;  /* 0x000000ffff117224 */ /* 0x000fe200008e0604 */
[----:B------:R-:W-:-:S04]  /*19b0*/  ISETP.GT.AND.EX P0, PT, R6, -0x1, PT, P2 ;  /* 0xffffffff0600780c */ /* 0x000fc80003f04320 */
[----:B------:R-:W-:Y:S02]  /*19c0*/  SEL R4, R6, R17, P0 ;  /* 0x0000001106047207 */ /* 0x000fe40000000000 */
[----:B------:R-:W-:Y:S02]  /*19d0*/  SEL R9, R9, R8, P0 ;  /* 0x0000000809097207 */ /* 0x000fe40000000000 */
[----:B------:R-:W-:Y:S02]  /*19e0*/  ISETP.NE.U32.AND P1, PT, R4, RZ, PT ;  /* 0x000000ff0400720c */ /* 0x000fe40003f25070 */
[----:B------:R-:W-:Y:S02]  /*19f0*/  SEL R15, R18, R15, P0 ;  /* 0x0000000f120f7207 */ /* 0x000fe40000000000 */
[----:B------:R-:W-:Y:S01]  /*1a00*/  SEL R16, R9, R4, !P1 ;  /* 0x0000000409107207 */ /* 0x000fe20004800000 */
[----:B------:R-:W-:-:S05]  /*1a10*/  @!P0 IMAD.MOV R14, RZ, RZ, -R14 ;  /* 0x000000ffff0e8224 */ /* 0x000fca00078e0a0e */
[----:B------:R-:W0:Y:S02]  /*1a20*/  FLO.U32 R16, R16 ;  /* 0x0000001000107300 */ /* 0x000e2400000e0000 */
[C---:B0-----:R-:W-:Y:S02]  /*1a30*/  IADD3 R17, PT, PT, -R16.reuse, 0x1f, RZ ;  /* 0x0000001f10117810 */ /* 0x041fe40007ffe1ff */
[----:B------:R-:W-:-:S03]  /*1a40*/  IADD3 R8, PT, PT, -R16, 0x3f, RZ ;  /* 0x0000003f10087810 */ /* 0x000fc60007ffe1ff */
[----:B------:R-:W-:-:S05]  /*1a50*/  @P1 IMAD.MOV R8, RZ, RZ, R17 ;  /* 0x000000ffff081224 */ /* 0x000fca00078e0211 */
[----:B------:R-:W-:-:S13]  /*1a60*/  ISETP.NE.AND P1, PT, R8, RZ, PT ;  /* 0x000000ff0800720c */ /* 0x000fda0003f25270 */
[----:B------:R-:W-:Y:S05]  /*1a70*/  @!P1 BRA `(.L_x_36) ;  /* 0x0000000000289947 */ /* 0x000fea0003800000 */
[--C-:B------:R-:W-:Y:S02]  /*1a80*/  SHF.R.U64 R16, R14, 0x1, R15.reuse ;  /* 0x000000010e107819 */ /* 0x100fe4000000120f */
[C---:B------:R-:W-:Y:S02]  /*1a90*/  LOP3.LUT R14, R8.reuse, 0x3f, RZ, 0xc0, !PT ;  /* 0x0000003f080e7812 */ /* 0x040fe400078ec0ff */
[----:B------:R-:W-:Y:S02]  /*1aa0*/  SHF.R.U32.HI R18, RZ, 0x1, R15 ;  /* 0x00000001ff127819 */ /* 0x000fe4000001160f */
[----:B------:R-:W-:Y:S02]  /*1ab0*/  LOP3.LUT R15, R8, 0x3f, RZ, 0xc, !PT ;  /* 0x0000003f080f7812 */ /* 0x000fe400078e0cff */
[CC--:B------:R-:W-:Y:S02]  /*1ac0*/  SHF.L.U64.HI R17, R9.reuse, R14.reuse, R4 ;  /* 0x0000000e09117219 */ /* 0x0c0fe40000010204 */
[----:B------:R-:W-:-:S02]  /*1ad0*/  SHF.L.U32 R14, R9, R14, RZ ;  /* 0x0000000e090e7219 */ /* 0x000fc400000006ff */
[-CC-:B------:R-:W-:Y:S02]  /*1ae0*/  SHF.R.U64 R9, R16, R15.reuse, R18.reuse ;  /* 0x0000000f10097219 */ /* 0x180fe40000001212 */
[----:B------:R-:W-:Y:S02]  /*1af0*/  SHF.R.U32.HI R4, RZ, R15, R18 ;  /* 0x0000000fff047219 */ /* 0x000fe40000011612 */
[----:B------:R-:W-:Y:S02]  /*1b00*/  LOP3.LUT R9, R14, R9, RZ, 0xfc, !PT ;  /* 0x000000090e097212 */ /* 0x000fe400078efcff */
[----:B------:R-:W-:-:S07]  /*1b10*/  LOP3.LUT R4, R17, R4, RZ, 0xfc, !PT ;  /* 0x0000000411047212 */ /* 0x000fce00078efcff */
.L_x_36:
[----:B------:R-:W-:Y:S05]  /*1b20*/  BSYNC.RECONVERGENT B2 ;  /* 0x0000000000027941 */ /* 0x000fea0003800200 */
.L_x_35:
[----:B------:R-:W-:Y:S01]  /*1b30*/  IMAD.WIDE.U32 R16, R9, 0x2168c235, RZ ;  /* 0x2168c23509107825 */ /* 0x000fe200078e00ff */
[----:B------:R-:W-:-:S03]  /*1b40*/  SHF.R.U32.HI R7, RZ, 0x1e, R7 ;  /* 0x0000001eff077819 */ /* 0x000fc60000011607 */
[----:B------:R-:W-:Y:S01]  /*1b50*/  IMAD.MOV.U32 R14, RZ, RZ, R17 ;  /* 0x000000ffff0e7224 */ /* 0x000fe200078e0011 */
[----:B------:R-:W-:Y:S01]  /*1b60*/  IADD3 RZ, P1, PT, R16, R16, RZ ;  /* 0x0000001010ff7210 */ /* 0x000fe20007f3e0ff */
[----:B------:R-:W-:Y:S01]  /*1b70*/  IMAD.MOV.U32 R15, RZ, RZ, RZ ;  /* 0x000000ffff0f7224 */ /* 0x000fe200078e00ff */
[----:B------:R-:W-:Y:S01]  /*1b80*/  LEA.HI R6, R6, R7, RZ, 0x1 ;  /* 0x0000000706067211 */ /* 0x000fe200078f08ff */
[----:B------:R-:W-:Y:S02]  /*1b90*/  IMAD R17, R4, -0x36f0255e, RZ ;  /* 0xc90fdaa204117824 */ /* 0x000fe400078e02ff */
[----:B------:R-:W-:-:S04]  /*1ba0*/  IMAD.WIDE.U32 R14, R9, -0x36f0255e, R14 ;  /* 0xc90fdaa2090e7825 */ /* 0x000fc800078e000e */
[----:B------:R-:W-:-:S04]  /*1bb0*/  IMAD.HI.U32 R9, R4, -0x36f0255e, RZ ;  /* 0xc90fdaa204097827 */ /* 0x000fc800078e00ff */
[----:B------:R-:W-:-:S04]  /*1bc0*/  IMAD.WIDE.U32 R14, P2, R4, 0x2168c235, R14 ;  /* 0x2168c235040e7825 */ /* 0x000fc8000784000e */
[----:B------:R-:W-:Y:S01]  /*1bd0*/  IMAD.X R4, RZ, RZ, R9, P2 ;  /* 0x000000ffff047224 */ /* 0x000fe200010e0609 */
[----:B------:R-:W-:Y:S02]  /*1be0*/  IADD3 R9, P2, PT, R17, R15, RZ ;  /* 0x0000000f11097210 */ /* 0x000fe40007f5e0ff */
[----:B------:R-:W-:Y:S02]  /*1bf0*/  IADD3.X RZ, P1, PT, R14, R14, RZ, P1, !PT ;  /* 0x0000000e0eff7210 */ /* 0x000fe40000f3e4ff */
[C---:B------:R-:W-:Y:S01]  /*1c00*/  ISETP.GT.U32.AND P3, PT, R9.reuse, RZ, PT ;  /* 0x000000ff0900720c */ /* 0x040fe20003f64070 */
[----:B------:R-:W-:Y:S01]  /*1c10*/  IMAD.X R4, RZ, RZ, R4, P2 ;  /* 0x000000ffff047224 */ /* 0x000fe200010e0604 */
[----:B------:R-:W-:-:S04]  /*1c20*/  IADD3.X R14, P2, PT, R9, R9, RZ, P1, !PT ;  /* 0x00000009090e7210 */ /* 0x000fc80000f5e4ff */
[C---:B------:R-:W-:Y:S01]  /*1c30*/  ISETP.GT.AND.EX P1, PT, R4.reuse, RZ, PT, P3 ;  /* 0x000000ff0400720c */ /* 0x040fe20003f24330 */
[----:B------:R-:W-:-:S03]  /*1c40*/  IMAD.X R15, R4, 0x1, R4, P2 ;  /* 0x00000001040f7824 */ /* 0x000fc600010e0604 */
[----:B------:R-:W-:Y:S02]  /*1c50*/  SEL R9, R14, R9, P1 ;  /* 0x000000090e097207 */ /* 0x000fe40000800000 */
[----:B------:R-:W-:Y:S02]  /*1c60*/  SEL R14, R15, R4, P1 ;  /* 0x000000040f0e7207 */ /* 0x000fe40000800000 */
[----:B------:R-:W-:Y:S02]  /*1c70*/  IADD3 R9, P2, PT, R9, 0x1, RZ ;  /* 0x0000000109097810 */ /* 0x000fe40007f5e0ff */
[----:B------:R-:W-:Y:S02]  /*1c80*/  SEL R15, RZ, 0xffffffff, !P1 ;  /* 0xffffffffff0f7807 */ /* 0x000fe40004800000 */
[----:B------:R-:W-:Y:S01]  /*1c90*/  LOP3.LUT P1, R4, R5, 0x80000000, RZ, 0xc0, !PT ;  /* 0x8000000005047812 */ /* 0x000fe2000782c0ff */
[----:B------:R-:W-:Y:S02]  /*1ca0*/  IMAD.X R14, RZ, RZ, R14, P2 ;  /* 0x000000ffff0e7224 */ /* 0x000fe400010e060e */
[----:B------:R-:W-:Y:S01]  /*1cb0*/  IMAD.IADD R5, R15, 0x1, -R8 ;  /* 0x000000010f057824 */ /* 0x000fe200078e0a08 */
[----:B------:R-:W-:-:S02]  /*1cc0*/  @!P0 LOP3.LUT R4, R4, 0x80000000, RZ, 0x3c, !PT ;  /* 0x8000000004048812 */ /* 0x000fc400078e3cff */
[----:B------:R-:W-:Y:S01]  /*1cd0*/  SHF.R.U64 R9, R9, 0xa, R14 ;  /* 0x0000000a09097819 */ /* 0x000fe2000000120e */
[----:B------:R-:W-:-:S03]  /*1ce0*/  IMAD.SHL.U32 R5, R5, 0x100000, RZ ;  /* 0x0010000005057824 */ /* 0x000fc600078e00ff */
[----:B------:R-:W-:-:S03]  /*1cf0*/  IADD3 R9, P2, PT, R9, 0x1, RZ ;  /* 0x0000000109097810 */ /* 0x000fc60007f5e0ff */
[----:B------:R-:W-:Y:S01]  /*1d00*/  @P1 IMAD.MOV R6, RZ, RZ, -R6 ;  /* 0x000000ffff061224 */ /* 0x000fe200078e0a06 */
[----:B------:R-:W-:-:S04]  /*1d10*/  LEA.HI.X R14, R14, RZ, RZ, 0x16, P2 ;  /* 0x000000ff0e0e7211 */ /* 0x000fc800010fb4ff */
[--C-:B------:R-:W-:Y:S02]  /*1d20*/  SHF.R.U64 R8, R9, 0x1, R14.reuse ;  /* 0x0000000109087819 */ /* 0x100fe4000000120e */
[----:B------:R-:W-:Y:S02]  /*1d30*/  SHF.R.U32.HI R14, RZ, 0x1, R14 ;  /* 0x00000001ff0e7819 */ /* 0x000fe4000001160e */
[----:B------:R-:W-:-:S04]  /*1d40*/  IADD3 R8, P2, P3, RZ, RZ, R8 ;  /* 0x000000ffff087210 */ /* 0x000fc80007b5e008 */
[----:B------:R-:W-:-:S04]  /*1d50*/  IADD3.X R5, PT, PT, R5, 0x3fe00000, R14, P2, P3 ;  /* 0x3fe0000005057810 */ /* 0x000fc800017e640e */
[----:B------:R-:W-:-:S07]  /*1d60*/  LOP3.LUT R9, R5, R4, RZ, 0xfc, !PT ;  /* 0x0000000405097212 */ /* 0x000fce00078efcff */
.L_x_30:
[----:B------:R-:W-:Y:S02]  /*1d70*/  IMAD.MOV.U32 R4, RZ, RZ, R0 ;  /* 0x000000ffff047224 */ /* 0x000fe400078e0000 */
[----:B------:R-:W-:-:S04]  /*1d80*/  IMAD.MOV.U32 R5, RZ, RZ, 0x0 ;  /* 0x00000000ff057424 */ /* 0x000fc800078e00ff */
[----:B------:R-:W-:Y:S05]  /*1d90*/  RET.REL.NODEC R4 `(_Z8focus_ab7double3PKS_iS1_iPdS2_) ;  /* 0xffffffe004987950 */ /* 0x000fea0003c3ffff */
.L_x_37:
        /* <DEDUP_REMOVED lines=14> */
.L_x_40:


//--------------------- .nv.global.init           --------------------------
	.section	.nv.global.init,"aw",@progbits
	.align	16
.nv.global.init:
	.type		__cudart_sin_cos_coeffs,@object
	.size		__cudart_sin_cos_coeffs,(__cudart_i2opi_d - __cudart_sin_cos_coeffs)
__cudart_sin_cos_coeffs:
        /*0000*/ 	.byte	0x46, 0xd2, 0xb0, 0x2c, 0xf1, 0xe5, 0x5a, 0xbe, 0x92, 0xe3, 0xac, 0x69, 0xe3, 0x1d, 0xc7, 0x3e
        /*0010*/ 	.byte	0xa1, 0x62, 0xdb, 0x19, 0xa0, 0x01, 0x2a, 0xbf, 0x18, 0x08, 0x11, 0x11, 0x11, 0x11, 0x81, 0x3f
        /*0020*/ 	.byte	0x54, 0x55, 0x55, 0x55, 0x55, 0x55, 0xc5, 0xbf, 0x00, 0x00, 0x00, 0x00, 0x00, 0x00, 0x00, 0x00
        /*0030*/ 	.byte	0x00, 0x00, 0x00, 0x00, 0x00, 0x00, 0x00, 0x00, 0x64, 0x81, 0xfd, 0x20, 0x83, 0xff, 0xa8, 0xbd
        /*0040*/ 	.byte	0x28, 0x85, 0xef, 0xc1, 0xa7, 0xee, 0x21, 0x3e, 0xd9, 0xe6, 0x06, 0x8e, 0x4f, 0x7e, 0x92, 0xbe
        /*0050*/ 	.byte	0xe9, 0xbc, 0xdd, 0x19, 0xa0, 0x01, 0xfa, 0x3e, 0x47, 0x5d, 0xc1, 0x16, 0x6c, 0xc1, 0x56, 0xbf
        /*0060*/ 	.byte	0x51, 0x55, 0x55, 0x55, 0x55, 0x55, 0xa5, 0x3f, 0x00, 0x00, 0x00, 0x00, 0x00, 0x00, 0xe0, 0xbf
        /*0070*/ 	.byte	0x00, 0x00, 0x00, 0x00, 0x00, 0x00, 0xf0, 0x3f, 0x00, 0x00, 0x00, 0x00, 0x00, 0x00, 0x00, 0x00
	.type		__cudart_i2opi_d,@object
	.size		__cudart_i2opi_d,(.L_0 - __cudart_i2opi_d)
__cudart_i2opi_d:
        /* <DEDUP_REMOVED lines=9> */
.L_0:


//--------------------- .nv.shared.reserved.0     --------------------------
	.section	.nv.shared.reserved.0,"aw",@nobits
	.weak		__nv_reservedSMEM_offset_0_alias
	.size		__nv_reservedSMEM_offset_0_alias, 0, 64
	.other		__nv_reservedSMEM_offset_0_alias,@"STO_CUDA_RESERVED_SHARED STV_DEFAULT"
__nv_reservedSMEM_offset_0_alias:
	.zero		0
	.zero		64


//--------------------- .nv.shared._Z8focus_ab7double3PKS_iS1_iPdS2_ --------------------------
	.section	.nv.shared._Z8focus_ab7double3PKS_iS1_iPdS2_,"aw",@nobits
	.sectionflags	@""
	.align	8
.nv.shared._Z8focus_ab7double3PKS_iS1_iPdS2_:
	.zero		2560


//--------------------- .nv.constant0._Z11focus_illumPKdS0_iPd --------------------------
	.section	.nv.constant0._Z11focus_illumPKdS0_iPd,"a",@progbits
	.sectionflags	@""
	.align	4
.nv.constant0._Z11focus_illumPKdS0_iPd:
	.zero		928


//--------------------- .nv.constant0._Z8focus_ab7double3PKS_iS1_iPdS2_ --------------------------
	.section	.nv.constant0._Z8focus_ab7double3PKS_iS1_iPdS2_,"a",@progbits
	.sectionflags	@""
	.align	4
.nv.constant0._Z8focus_ab7double3PKS_iS1_iPdS2_:
	.zero		968


//--------------------- SYMBOLS --------------------------

	.type		.nv.reservedSmem.offset0,@object
	.size		.nv.reservedSmem.offset0,0x4
	.type		.nv.reservedSmem.cap,@object
	.size		.nv.reservedSmem.cap,0x4
